// auto-generated by cutlass_sweep.gemm — config: {"arch": "sm_90", "cluster_m": 1, "cluster_n": 1, "dtype": "fp16", "dtype_b": "fp16", "layout": "nt", "stages": 0, "tile_k": 16, "tile_m": 64, "tile_n": 48}
#include "cutlass/cutlass.h"
#include "cutlass/gemm/collective/collective_builder.hpp"
#include "cutlass/gemm/device/gemm_universal_adapter.h"
#include "cutlass/gemm/kernel/gemm_universal.hpp"
#include "cutlass/epilogue/collective/collective_builder.hpp"

using ElemA = cutlass::half_t;
using ElemB = cutlass::half_t;
using ElemCD = cutlass::half_t;
using Acc  = float;
using TileShape    = cute::Shape<cute::_64, cute::_48, cute::_16>;
using ClusterShape = cute::Shape<cute::_1, cute::_1, cute::_1>;

using CollectiveEpilogue = typename cutlass::epilogue::collective::CollectiveBuilder<
    cutlass::arch::Sm90, cutlass::arch::OpClassTensorOp,
    TileShape, ClusterShape,
    cutlass::epilogue::collective::EpilogueTileAuto,
    Acc, Acc,
    ElemCD, cutlass::layout::RowMajor, 128 / cutlass::sizeof_bits<ElemCD>::value,
    ElemCD, cutlass::layout::RowMajor, 128 / cutlass::sizeof_bits<ElemCD>::value,
    cutlass::epilogue::collective::EpilogueScheduleAuto
  >::CollectiveOp;

using CollectiveMainloop = typename cutlass::gemm::collective::CollectiveBuilder<
    cutlass::arch::Sm90, cutlass::arch::OpClassTensorOp,
    ElemA, cutlass::layout::RowMajor, 128 / cutlass::sizeof_bits<ElemA>::value,
    ElemB, cutlass::layout::ColumnMajor, 128 / cutlass::sizeof_bits<ElemB>::value,
    Acc,
    TileShape, ClusterShape,
    cutlass::gemm::collective::StageCountAutoCarveout<static_cast<int>(sizeof(typename CollectiveEpilogue::SharedStorage))>,
    cutlass::gemm::collective::KernelScheduleAuto
  >::CollectiveOp;

using GemmKernel = cutlass::gemm::kernel::GemmUniversal<
    cute::Shape<int,int,int,int>,
    CollectiveMainloop,
    CollectiveEpilogue
>;
using Gemm = cutlass::gemm::device::GemmUniversalAdapter<GemmKernel>;

// Force the device kernel symbol into the cubin without needing a host main.
auto* _anchor = &cutlass::device_kernel<GemmKernel>;


// ===== COMPILED SASS (sm_90a) =====

	.target	sm_90a

	.elftype	@"ET_EXEC"


//--------------------- .note.nv.tkinfo           --------------------------
	.section	.note.nv.tkinfo,"",@"SHT_NOTE"
	.sectionflags	@"SHF_NOTE_NV_TKINFO"
	.tkinfo
        /*0018*/ 	.word	0x00000002
        /*0030*/ 	.string	""
        /*0030*/ 	.string	"ptxas"
        /*0030*/ 	.string	"Cuda compilation tools, release 13.0, V13.0.88"
        /*0030*/ 	.string	"Build cuda_13.0.r13.0/compiler.36424714_0"
        /*0030*/ 	.string	"-arch sm_90a -m 64 "



//--------------------- .note.nv.cuinfo           --------------------------
	.section	.note.nv.cuinfo,"",@"SHT_NOTE"
	.sectionflags	@"SHF_NOTE_NV_CUINFO"
        /*0018*/ 	.short	0x0002
        /*001a*/ 	.short	0x005a
        /*001c*/ 	.short	0x0082
	.zero		2


//--------------------- .nv.info                  --------------------------
	.section	.nv.info,"",@"SHT_CUDA_INFO"
	.align	4


	//----- nvinfo : EIATTR_REGCOUNT
	.align		4
        /*0000*/ 	.byte	0x04, 0x2f
        /*0002*/ 	.short	(.L_15 - .L_14)
	.align		4
.L_14:
        /*0004*/ 	.word	index@(_ZN7cutlass13device_kernelINS_4gemm6kernel13GemmUniversalIN4cute5tupleIJiiiiEEENS1_10collective13CollectiveMmaINS1_34MainloopSm90TmaGmmaWarpSpecializedILi64ENS5_IJNS4_1CILi1EEESB_SB_EEENS1_32KernelTmaWarpSpecializedPingpongEEENS5_IJNSA_ILi64EEENSA_ILi48EEENSA_ILi16EEEEEENS_6half_tENS5_IJlSB_lEEESJ_SK_NS4_8TiledMMAINS4_8MMA_AtomIJNS4_4SM904GMMA25MMA_64x16x16_F32F16F16_SSILNSO_5MajorE0ELSQ_0ELNSO_7ScaleInE1ELSR_1EEEEEENS4_6LayoutISC_NS5_IJNSA_ILi0EEESV_SV_EEEEENS5_IJNS4_10UnderscoreESY_SY_EEEEENS4_13SM90_TMA_LOADENS4_14ComposedLayoutINS4_7SwizzleILi1ELi4ELi3EEENS4_18smem_ptr_flag_bitsILi16EEENSU_INS5_IJNSA_ILi8EEESH_EEENS5_IJSH_SB_EEEEEEEvNS4_8identityES11_S1B_vS1C_EENS_8epilogue10collective6detail29Sm90TmaWarpSpecializedAdapterINS1F_15DefaultEpilogueISJ_SK_SK_NS1E_6thread17LinearCombinationISJ_Li1EffLNS1J_9ScaleType4KindE0ELNS_15FloatRoundStyleE2ESJ_EENS1_15EpilogueDefaultEEEEEvvEEEEvNT_6ParamsE)
        /*0008*/ 	.word	0x000000a8


	//----- nvinfo : EIATTR_FRAME_SIZE
	.align		4
.L_15:
        /*000c*/ 	.byte	0x04, 0x11
        /*000e*/ 	.short	(.L_17 - .L_16)
	.align		4
.L_16:
        /*0010*/ 	.word	index@(_ZN7cutlass13device_kernelINS_4gemm6kernel13GemmUniversalIN4cute5tupleIJiiiiEEENS1_10collective13CollectiveMmaINS1_34MainloopSm90TmaGmmaWarpSpecializedILi64ENS5_IJNS4_1CILi1EEESB_SB_EEENS1_32KernelTmaWarpSpecializedPingpongEEENS5_IJNSA_ILi64EEENSA_ILi48EEENSA_ILi16EEEEEENS_6half_tENS5_IJlSB_lEEESJ_SK_NS4_8TiledMMAINS4_8MMA_AtomIJNS4_4SM904GMMA25MMA_64x16x16_F32F16F16_SSILNSO_5MajorE0ELSQ_0ELNSO_7ScaleInE1ELSR_1EEEEEENS4_6LayoutISC_NS5_IJNSA_ILi0EEESV_SV_EEEEENS5_IJNS4_10UnderscoreESY_SY_EEEEENS4_13SM90_TMA_LOADENS4_14ComposedLayoutINS4_7SwizzleILi1ELi4ELi3EEENS4_18smem_ptr_flag_bitsILi16EEENSU_INS5_IJNSA_ILi8EEESH_EEENS5_IJSH_SB_EEEEEEEvNS4_8identityES11_S1B_vS1C_EENS_8epilogue10collective6detail29Sm90TmaWarpSpecializedAdapterINS1F_15DefaultEpilogueISJ_SK_SK_NS1E_6thread17LinearCombinationISJ_Li1EffLNS1J_9ScaleType4KindE0ELNS_15FloatRoundStyleE2ESJ_EENS1_15EpilogueDefaultEEEEEvvEEEEvNT_6ParamsE)
        /*0014*/ 	.word	0x00000000


	//----- nvinfo : EIATTR_MIN_STACK_SIZE
	.align		4
.L_17:
        /*0018*/ 	.byte	0x04, 0x12
        /*001a*/ 	.short	(.L_19 - .L_18)
	.align		4
.L_18:
        /*001c*/ 	.word	index@(_ZN7cutlass13device_kernelINS_4gemm6kernel13GemmUniversalIN4cute5tupleIJiiiiEEENS1_10collective13CollectiveMmaINS1_34MainloopSm90TmaGmmaWarpSpecializedILi64ENS5_IJNS4_1CILi1EEESB_SB_EEENS1_32KernelTmaWarpSpecializedPingpongEEENS5_IJNSA_ILi64EEENSA_ILi48EEENSA_ILi16EEEEEENS_6half_tENS5_IJlSB_lEEESJ_SK_NS4_8TiledMMAINS4_8MMA_AtomIJNS4_4SM904GMMA25MMA_64x16x16_F32F16F16_SSILNSO_5MajorE0ELSQ_0ELNSO_7ScaleInE1ELSR_1EEEEEENS4_6LayoutISC_NS5_IJNSA_ILi0EEESV_SV_EEEEENS5_IJNS4_10UnderscoreESY_SY_EEEEENS4_13SM90_TMA_LOADENS4_14ComposedLayoutINS4_7SwizzleILi1ELi4ELi3EEENS4_18smem_ptr_flag_bitsILi16EEENSU_INS5_IJNSA_ILi8EEESH_EEENS5_IJSH_SB_EEEEEEEvNS4_8identityES11_S1B_vS1C_EENS_8epilogue10collective6detail29Sm90TmaWarpSpecializedAdapterINS1F_15DefaultEpilogueISJ_SK_SK_NS1E_6thread17LinearCombinationISJ_Li1EffLNS1J_9ScaleType4KindE0ELNS_15FloatRoundStyleE2ESJ_EENS1_15EpilogueDefaultEEEEEvvEEEEvNT_6ParamsE)
        /*0020*/ 	.word	0x00000000
.L_19:


//--------------------- .nv.compat                --------------------------
	.section	.nv.compat,"",@"SHT_CUDA_COMPAT_INFO"
	.align	4
        /*0000*/ 	.byte	0x02, 0x09, 0x01, 0x00, 0x02, 0x02, 0x04, 0x00, 0x02, 0x05, 0x05, 0x00, 0x03, 0x07, 0x01, 0x01
        /*0010*/ 	.byte	0x02, 0x03, 0x01, 0x00, 0x02, 0x06, 0x01, 0x00, 0x04, 0x0b, 0x08, 0x00, 0x00, 0x00, 0x00, 0x00
        /*0020*/ 	.byte	0x00, 0x00, 0x00, 0x00


//--------------------- .nv.info._ZN7cutlass13device_kernelINS_4gemm6kernel13GemmUniversalIN4cute5tupleIJiiiiEEENS1_10collective13CollectiveMmaINS1_34MainloopSm90TmaGmmaWarpSpecializedILi64ENS5_IJNS4_1CILi1EEESB_SB_EEENS1_32KernelTmaWarpSpecializedPingpongEEENS5_IJNSA_ILi64EEENSA_ILi48EEENSA_ILi16EEEEEENS_6half_tENS5_IJlSB_lEEESJ_SK_NS4_8TiledMMAINS4_8MMA_AtomIJNS4_4SM904GMMA25MMA_64x16x16_F32F16F16_SSILNSO_5MajorE0ELSQ_0ELNSO_7ScaleInE1ELSR_1EEEEEENS4_6LayoutISC_NS5_IJNSA_ILi0EEESV_SV_EEEEENS5_IJNS4_10UnderscoreESY_SY_EEEEENS4_13SM90_TMA_LOADENS4_14ComposedLayoutINS4_7SwizzleILi1ELi4ELi3EEENS4_18smem_ptr_flag_bitsILi16EEENSU_INS5_IJNSA_ILi8EEESH_EEENS5_IJSH_SB_EEEEEEEvNS4_8identityES11_S1B_vS1C_EENS_8epilogue10collective6detail29Sm90TmaWarpSpecializedAdapterINS1F_15DefaultEpilogueISJ_SK_SK_NS1E_6thread17LinearCombinationISJ_Li1EffLNS1J_9ScaleType4KindE0ELNS_15FloatRoundStyleE2ESJ_EENS1_15EpilogueDefaultEEEEEvvEEEEvNT_6ParamsE --------------------------
	.section	.nv.info._ZN7cutlass13device_kernelINS_4gemm6kernel13GemmUniversalIN4cute5tupleIJiiiiEEENS1_10collective13CollectiveMmaINS1_34MainloopSm90TmaGmmaWarpSpecializedILi64ENS5_IJNS4_1CILi1EEESB_SB_EEENS1_32KernelTmaWarpSpecializedPingpongEEENS5_IJNSA_ILi64EEENSA_ILi48EEENSA_ILi16EEEEEENS_6half_tENS5_IJlSB_lEEESJ_SK_NS4_8TiledMMAINS4_8MMA_AtomIJNS4_4SM904GMMA25MMA_64x16x16_F32F16F16_SSILNSO_5MajorE0ELSQ_0ELNSO_7ScaleInE1ELSR_1EEEEEENS4_6LayoutISC_NS5_IJNSA_ILi0EEESV_SV_EEEEENS5_IJNS4_10UnderscoreESY_SY_EEEEENS4_13SM90_TMA_LOADENS4_14ComposedLayoutINS4_7SwizzleILi1ELi4ELi3EEENS4_18smem_ptr_flag_bitsILi16EEENSU_INS5_IJNSA_ILi8EEESH_EEENS5_IJSH_SB_EEEEEEEvNS4_8identityES11_S1B_vS1C_EENS_8epilogue10collective6detail29Sm90TmaWarpSpecializedAdapterINS1F_15DefaultEpilogueISJ_SK_SK_NS1E_6thread17LinearCombinationISJ_Li1EffLNS1J_9ScaleType4KindE0ELNS_15FloatRoundStyleE2ESJ_EENS1_15EpilogueDefaultEEEEEvvEEEEvNT_6ParamsE,"",@"SHT_CUDA_INFO"
	.sectionflags	@""
	.align	4


	//----- nvinfo : EIATTR_CUDA_API_VERSION
	.align		4
        /*0000*/ 	.byte	0x04, 0x37
        /*0002*/ 	.short	(.L_21 - .L_20)
.L_20:
        /*0004*/ 	.word	0x00000082


	//----- nvinfo : EIATTR_KPARAM_INFO
	.align		4
.L_21:
        /*0008*/ 	.byte	0x04, 0x17
        /*000a*/ 	.short	(.L_23 - .L_22)
.L_22:
        /*000c*/ 	.word	0x00000000
        /*0010*/ 	.short	0x0000
        /*0012*/ 	.short	0x0070
        /*0014*/ 	.byte	0x00, 0xf0, 0x01, 0x10


	//----- nvinfo : EIATTR_SPARSE_MMA_MASK
	.align		4
.L_23:
        /*0018*/ 	.byte	0x03, 0x50
        /*001a*/ 	.short	0x0000


	//----- nvinfo : EIATTR_MAXREG_COUNT
	.align		4
        /*001c*/ 	.byte	0x03, 0x1b
        /*001e*/ 	.short	0x00a8


	//----- nvinfo : EIATTR_NUM_BARRIERS
	.align		4
        /*0020*/ 	.byte	0x02, 0x4c
        /*0022*/ 	.byte	0x01
	.zero		1


	//----- nvinfo : EIATTR_EXTERNS
	.align		4
        /*0024*/ 	.byte	0x04, 0x0f
        /*0026*/ 	.short	(.L_25 - .L_24)


	//   ....[0]....
	.align		4
.L_24:
        /*0028*/ 	.word	index@(__assertfail)


	//----- nvinfo : EIATTR_MERCURY_ISA_VERSION
	.align		4
.L_25:
        /*002c*/ 	.byte	0x03, 0x5f
        /*002e*/ 	.short	0x0101


	//----- nvinfo : EIATTR_INT_WARP_WIDE_INSTR_OFFSETS
	.align		4
        /*0030*/ 	.byte	0x04, 0x31
        /*0032*/ 	.short	(.L_27 - .L_26)


	//   ....[0]....
.L_26:
        /*0034*/ 	.word	0x00000c20


	//   ....[1]....
        /*0038*/ 	.word	0x00000c40


	//   ....[2]....
        /*003c*/ 	.word	0x00000cc0


	//   ....[3]....
        /*0040*/ 	.word	0x00000cd0


	//   ....[4]....
        /*0044*/ 	.word	0x00000ce0


	//   ....[5]....
        /*0048*/ 	.word	0x00000d00


	//   ....[6]....
        /*004c*/ 	.word	0x00000d60


	//   ....[7]....
        /*0050*/ 	.word	0x00000d80


	//----- nvinfo : EIATTR_COOP_GROUP_MASK_REGIDS
	.align		4
.L_27:
        /*0054*/ 	.byte	0x04, 0x29
        /*0056*/ 	.short	(.L_29 - .L_28)


	//   ....[0]....
.L_28:
        /*0058*/ 	.word	0xffffffff


	//   ....[1]....
        /*005c*/ 	.word	0xffffffff


	//   ....[2]....
        /*0060*/ 	.word	0xffffffff


	//   ....[3]....
        /*0064*/ 	.word	0xffffffff


	//   ....[4]....
        /*0068*/ 	.word	0xffffffff


	//   ....[5]....
        /*006c*/ 	.word	0xffffffff


	//----- nvinfo : EIATTR_COOP_GROUP_INSTR_OFFSETS
	.align		4
.L_29:
        /*0070*/ 	.byte	0x04, 0x28
        /*0072*/ 	.short	(.L_31 - .L_30)


	//   ....[0]....
.L_30:
        /*0074*/ 	.word	0x00000050


	//   ....[1]....
        /*0078*/ 	.word	0x00000080


	//   ....[2]....
        /*007c*/ 	.word	0x00000180


	//   ....[3]....
        /*0080*/ 	.word	0x00000b40


	//   ....[4]....
        /*0084*/ 	.word	0x00000b80


	//   ....[5]....
        /*0088*/ 	.word	0x00000bc0


	//----- nvinfo : EIATTR_REG_RECONFIG
	.align		4
.L_31:
        /*008c*/ 	.byte	0x01, 0x54
	.zero		2


	//----- nvinfo : EIATTR_SYSCALL_OFFSETS
	.align		4
        /*0090*/ 	.byte	0x04, 0x46
        /*0092*/ 	.short	(.L_33 - .L_32)


	//   ....[0]....
.L_32:
        /*0094*/ 	.word	0x00001fa0


	//----- nvinfo : EIATTR_MBARRIER_INSTR_OFFSETS
	.align		4
.L_33:
        /*0098*/ 	.byte	0x04, 0x39
        /*009a*/ 	.short	(.L_35 - .L_34)


	//   ....[0]....
.L_34:
        /*009c*/ 	.word	0x00000320
        /*00a0*/ 	.word	0x000000ff
        /*00a4*/ 	.word	0x00000000
        /*00a8*/ 	.short	0x0100
        /*00aa*/ 	.byte	0x09
	.zero		1


	//   ....[1]....
        /*00ac*/ 	.word	0x00000330
        /*00b0*/ 	.word	0x000000ff
        /*00b4*/ 	.word	0x00000200
        /*00b8*/ 	.short	0x0100
        /*00ba*/ 	.byte	0x09
	.zero		1


	//   ....[2]....
        /*00bc*/ 	.word	0x00000340
        /*00c0*/ 	.word	0x000000ff
        /*00c4*/ 	.word	0x00000008
        /*00c8*/ 	.short	0x0100
        /*00ca*/ 	.byte	0x09
	.zero		1


	//   ....[3]....
        /*00cc*/ 	.word	0x00000350
        /*00d0*/ 	.word	0x000000ff
        /*00d4*/ 	.word	0x00000208
        /*00d8*/ 	.short	0x0100
        /*00da*/ 	.byte	0x09
	.zero		1


	//   ....[4]....
        /*00dc*/ 	.word	0x00000360
        /*00e0*/ 	.word	0x000000ff
        /*00e4*/ 	.word	0x00000010
        /*00e8*/ 	.short	0x0100
        /*00ea*/ 	.byte	0x09
	.zero		1


	//   ....[5]....
        /*00ec*/ 	.word	0x00000370
        /*00f0*/ 	.word	0x000000ff
        /*00f4*/ 	.word	0x00000210
        /*00f8*/ 	.short	0x0100
        /*00fa*/ 	.byte	0x09
	.zero		1


	//   ....[6]....
        /*00fc*/ 	.word	0x00000380
        /*0100*/ 	.word	0x000000ff
        /*0104*/ 	.word	0x00000018
        /*0108*/ 	.short	0x0100
        /*010a*/ 	.byte	0x09
	.zero		1


	//   ....[7]....
        /*010c*/ 	.word	0x00000390
        /*0110*/ 	.word	0x000000ff
        /*0114*/ 	.word	0x00000218
        /*0118*/ 	.short	0x0100
        /*011a*/ 	.byte	0x09
	.zero		1


	//   ....[8]....
        /*011c*/ 	.word	0x000003a0
        /*0120*/ 	.word	0x000000ff
        /*0124*/ 	.word	0x00000020
        /*0128*/ 	.short	0x0100
        /*012a*/ 	.byte	0x09
	.zero		1


	//   ....[9]....
        /*012c*/ 	.word	0x000003b0
        /*0130*/ 	.word	0x000000ff
        /*0134*/ 	.word	0x00000220
        /*0138*/ 	.short	0x0100
        /*013a*/ 	.byte	0x09
	.zero		1


	//   ....[10]....
        /*013c*/ 	.word	0x000003c0
        /*0140*/ 	.word	0x000000ff
        /*0144*/ 	.word	0x00000028
        /*0148*/ 	.short	0x0100
        /*014a*/ 	.byte	0x09
	.zero		1


	//   ....[11]....
        /*014c*/ 	.word	0x000003d0
        /*0150*/ 	.word	0x000000ff
        /*0154*/ 	.word	0x00000228
        /*0158*/ 	.short	0x0100
        /*015a*/ 	.byte	0x09
	.zero		1


	//   ....[12]....
        /*015c*/ 	.word	0x000003e0
        /*0160*/ 	.word	0x000000ff
        /*0164*/ 	.word	0x00000030
        /*0168*/ 	.short	0x0100
        /*016a*/ 	.byte	0x09
	.zero		1


	//   ....[13]....
        /*016c*/ 	.word	0x000003f0
        /*0170*/ 	.word	0x000000ff
        /*0174*/ 	.word	0x00000230
        /*0178*/ 	.short	0x0100
        /*017a*/ 	.byte	0x09
	.zero		1


	//   ....[14]....
        /*017c*/ 	.word	0x00000400
        /*0180*/ 	.word	0x000000ff
        /*0184*/ 	.word	0x00000038
        /*0188*/ 	.short	0x0100
        /*018a*/ 	.byte	0x09
	.zero		1


	//   ....[15]....
        /*018c*/ 	.word	0x00000410
        /*0190*/ 	.word	0x000000ff
        /*0194*/ 	.word	0x00000238
        /*0198*/ 	.short	0x0100
        /*019a*/ 	.byte	0x09
	.zero		1


	//   ....[16]....
        /*019c*/ 	.word	0x00000420
        /*01a0*/ 	.word	0x000000ff
        /*01a4*/ 	.word	0x00000040
        /*01a8*/ 	.short	0x0100
        /*01aa*/ 	.byte	0x09
	.zero		1


	//   ....[17]....
        /*01ac*/ 	.word	0x00000430
        /*01b0*/ 	.word	0x000000ff
        /*01b4*/ 	.word	0x00000240
        /*01b8*/ 	.short	0x0100
        /*01ba*/ 	.byte	0x09
	.zero		1


	//   ....[18]....
        /*01bc*/ 	.word	0x00000440
        /*01c0*/ 	.word	0x000000ff
        /*01c4*/ 	.word	0x00000048
        /*01c8*/ 	.short	0x0100
        /*01ca*/ 	.byte	0x09
	.zero		1


	//   ....[19]....
        /*01cc*/ 	.word	0x00000450
        /*01d0*/ 	.word	0x000000ff
        /*01d4*/ 	.word	0x00000248
        /*01d8*/ 	.short	0x0100
        /*01da*/ 	.byte	0x09
	.zero		1


	//   ....[20]....
        /*01dc*/ 	.word	0x00000460
        /*01e0*/ 	.word	0x000000ff
        /*01e4*/ 	.word	0x00000050
        /*01e8*/ 	.short	0x0100
        /*01ea*/ 	.byte	0x09
	.zero		1


	//   ....[21]....
        /*01ec*/ 	.word	0x00000470
        /*01f0*/ 	.word	0x000000ff
        /*01f4*/ 	.word	0x00000250
        /*01f8*/ 	.short	0x0100
        /*01fa*/ 	.byte	0x09
	.zero		1


	//   ....[22]....
        /*01fc*/ 	.word	0x00000480
        /*0200*/ 	.word	0x000000ff
        /*0204*/ 	.word	0x00000058
        /*0208*/ 	.short	0x0100
        /*020a*/ 	.byte	0x09
	.zero		1


	//   ....[23]....
        /*020c*/ 	.word	0x00000490
        /*0210*/ 	.word	0x000000ff
        /*0214*/ 	.word	0x00000258
        /*0218*/ 	.short	0x0100
        /*021a*/ 	.byte	0x09
	.zero		1


	//   ....[24]....
        /*021c*/ 	.word	0x000004a0
        /*0220*/ 	.word	0x000000ff
        /*0224*/ 	.word	0x00000060
        /*0228*/ 	.short	0x0100
        /*022a*/ 	.byte	0x09
	.zero		1


	//   ....[25]....
        /*022c*/ 	.word	0x000004b0
        /*0230*/ 	.word	0x000000ff
        /*0234*/ 	.word	0x00000260
        /*0238*/ 	.short	0x0100
        /*023a*/ 	.byte	0x09
	.zero		1


	//   ....[26]....
        /*023c*/ 	.word	0x000004c0
        /*0240*/ 	.word	0x000000ff
        /*0244*/ 	.word	0x00000068
        /*0248*/ 	.short	0x0100
        /*024a*/ 	.byte	0x09
	.zero		1


	//   ....[27]....
        /*024c*/ 	.word	0x000004d0
        /*0250*/ 	.word	0x000000ff
        /*0254*/ 	.word	0x00000268
        /*0258*/ 	.short	0x0100
        /*025a*/ 	.byte	0x09
	.zero		1


	//   ....[28]....
        /*025c*/ 	.word	0x000004e0
        /*0260*/ 	.word	0x000000ff
        /*0264*/ 	.word	0x00000070
        /*0268*/ 	.short	0x0100
        /*026a*/ 	.byte	0x09
	.zero		1


	//   ....[29]....
        /*026c*/ 	.word	0x000004f0
        /*0270*/ 	.word	0x000000ff
        /*0274*/ 	.word	0x00000270
        /*0278*/ 	.short	0x0100
        /*027a*/ 	.byte	0x09
	.zero		1


	//   ....[30]....
        /*027c*/ 	.word	0x00000500
        /*0280*/ 	.word	0x000000ff
        /*0284*/ 	.word	0x00000078
        /*0288*/ 	.short	0x0100
        /*028a*/ 	.byte	0x09
	.zero		1


	//   ....[31]....
        /*028c*/ 	.word	0x00000510
        /*0290*/ 	.word	0x000000ff
        /*0294*/ 	.word	0x00000278
        /*0298*/ 	.short	0x0100
        /*029a*/ 	.byte	0x09
	.zero		1


	//   ....[32]....
        /*029c*/ 	.word	0x00000520
        /*02a0*/ 	.word	0x000000ff
        /*02a4*/ 	.word	0x00000080
        /*02a8*/ 	.short	0x0100
        /*02aa*/ 	.byte	0x09
	.zero		1


	//   ....[33]....
        /*02ac*/ 	.word	0x00000530
        /*02b0*/ 	.word	0x000000ff
        /*02b4*/ 	.word	0x00000280
        /*02b8*/ 	.short	0x0100
        /*02ba*/ 	.byte	0x09
	.zero		1


	//   ....[34]....
        /*02bc*/ 	.word	0x00000540
        /*02c0*/ 	.word	0x000000ff
        /*02c4*/ 	.word	0x00000088
        /*02c8*/ 	.short	0x0100
        /*02ca*/ 	.byte	0x09
	.zero		1


	//   ....[35]....
        /*02cc*/ 	.word	0x00000550
        /*02d0*/ 	.word	0x000000ff
        /*02d4*/ 	.word	0x00000288
        /*02d8*/ 	.short	0x0100
        /*02da*/ 	.byte	0x09
	.zero		1


	//   ....[36]....
        /*02dc*/ 	.word	0x00000560
        /*02e0*/ 	.word	0x000000ff
        /*02e4*/ 	.word	0x00000090
        /*02e8*/ 	.short	0x0100
        /*02ea*/ 	.byte	0x09
	.zero		1


	//   ....[37]....
        /*02ec*/ 	.word	0x00000570
        /*02f0*/ 	.word	0x000000ff
        /*02f4*/ 	.word	0x00000290
        /*02f8*/ 	.short	0x0100
        /*02fa*/ 	.byte	0x09
	.zero		1


	//   ....[38]....
        /*02fc*/ 	.word	0x00000580
        /*0300*/ 	.word	0x000000ff
        /*0304*/ 	.word	0x00000098
        /*0308*/ 	.short	0x0100
        /*030a*/ 	.byte	0x09
	.zero		1


	//   ....[39]....
        /*030c*/ 	.word	0x00000590
        /*0310*/ 	.word	0x000000ff
        /*0314*/ 	.word	0x00000298
        /*0318*/ 	.short	0x0100
        /*031a*/ 	.byte	0x09
	.zero		1


	//   ....[40]....
        /*031c*/ 	.word	0x000005a0
        /*0320*/ 	.word	0x000000ff
        /*0324*/ 	.word	0x000000a0
        /*0328*/ 	.short	0x0100
        /*032a*/ 	.byte	0x09
	.zero		1


	//   ....[41]....
        /*032c*/ 	.word	0x000005b0
        /*0330*/ 	.word	0x000000ff
        /*0334*/ 	.word	0x000002a0
        /*0338*/ 	.short	0x0100
        /*033a*/ 	.byte	0x09
	.zero		1


	//   ....[42]....
        /*033c*/ 	.word	0x000005c0
        /*0340*/ 	.word	0x000000ff
        /*0344*/ 	.word	0x000000a8
        /*0348*/ 	.short	0x0100
        /*034a*/ 	.byte	0x09
	.zero		1


	//   ....[43]....
        /*034c*/ 	.word	0x000005d0
        /*0350*/ 	.word	0x000000ff
        /*0354*/ 	.word	0x000002a8
        /*0358*/ 	.short	0x0100
        /*035a*/ 	.byte	0x09
	.zero		1


	//   ....[44]....
        /*035c*/ 	.word	0x000005e0
        /*0360*/ 	.word	0x000000ff
        /*0364*/ 	.word	0x000000b0
        /*0368*/ 	.short	0x0100
        /*036a*/ 	.byte	0x09
	.zero		1


	//   ....[45]....
        /*036c*/ 	.word	0x000005f0
        /*0370*/ 	.word	0x000000ff
        /*0374*/ 	.word	0x000002b0
        /*0378*/ 	.short	0x0100
        /*037a*/ 	.byte	0x09
	.zero		1


	//   ....[46]....
        /*037c*/ 	.word	0x00000600
        /*0380*/ 	.word	0x000000ff
        /*0384*/ 	.word	0x000000b8
        /*0388*/ 	.short	0x0100
        /*038a*/ 	.byte	0x09
	.zero		1


	//   ....[47]....
        /*038c*/ 	.word	0x00000610
        /*0390*/ 	.word	0x000000ff
        /*0394*/ 	.word	0x000002b8
        /*0398*/ 	.short	0x0100
        /*039a*/ 	.byte	0x09
	.zero		1


	//   ....[48]....
        /*039c*/ 	.word	0x00000620
        /*03a0*/ 	.word	0x000000ff
        /*03a4*/ 	.word	0x000000c0
        /*03a8*/ 	.short	0x0100
        /*03aa*/ 	.byte	0x09
	.zero		1


	//   ....[49]....
        /*03ac*/ 	.word	0x00000630
        /*03b0*/ 	.word	0x000000ff
        /*03b4*/ 	.word	0x000002c0
        /*03b8*/ 	.short	0x0100
        /*03ba*/ 	.byte	0x09
	.zero		1


	//   ....[50]....
        /*03bc*/ 	.word	0x00000640
        /*03c0*/ 	.word	0x000000ff
        /*03c4*/ 	.word	0x000000c8
        /*03c8*/ 	.short	0x0100
        /*03ca*/ 	.byte	0x09
	.zero		1


	//   ....[51]....
        /*03cc*/ 	.word	0x00000650
        /*03d0*/ 	.word	0x000000ff
        /*03d4*/ 	.word	0x000002c8
        /*03d8*/ 	.short	0x0100
        /*03da*/ 	.byte	0x09
	.zero		1


	//   ....[52]....
        /*03dc*/ 	.word	0x00000660
        /*03e0*/ 	.word	0x000000ff
        /*03e4*/ 	.word	0x000000d0
        /*03e8*/ 	.short	0x0100
        /*03ea*/ 	.byte	0x09
	.zero		1


	//   ....[53]....
        /*03ec*/ 	.word	0x00000670
        /*03f0*/ 	.word	0x000000ff
        /*03f4*/ 	.word	0x000002d0
        /*03f8*/ 	.short	0x0100
        /*03fa*/ 	.byte	0x09
	.zero		1


	//   ....[54]....
        /*03fc*/ 	.word	0x00000680
        /*0400*/ 	.word	0x000000ff
        /*0404*/ 	.word	0x000000d8
        /*0408*/ 	.short	0x0100
        /*040a*/ 	.byte	0x09
	.zero		1


	//   ....[55]....
        /*040c*/ 	.word	0x00000690
        /*0410*/ 	.word	0x000000ff
        /*0414*/ 	.word	0x000002d8
        /*0418*/ 	.short	0x0100
        /*041a*/ 	.byte	0x09
	.zero		1


	//   ....[56]....
        /*041c*/ 	.word	0x000006a0
        /*0420*/ 	.word	0x000000ff
        /*0424*/ 	.word	0x000000e0
        /*0428*/ 	.short	0x0100
        /*042a*/ 	.byte	0x09
	.zero		1


	//   ....[57]....
        /*042c*/ 	.word	0x000006b0
        /*0430*/ 	.word	0x000000ff
        /*0434*/ 	.word	0x000002e0
        /*0438*/ 	.short	0x0100
        /*043a*/ 	.byte	0x09
	.zero		1


	//   ....[58]....
        /*043c*/ 	.word	0x000006c0
        /*0440*/ 	.word	0x000000ff
        /*0444*/ 	.word	0x000000e8
        /*0448*/ 	.short	0x0100
        /*044a*/ 	.byte	0x09
	.zero		1


	//   ....[59]....
        /*044c*/ 	.word	0x000006d0
        /*0450*/ 	.word	0x000000ff
        /*0454*/ 	.word	0x000002e8
        /*0458*/ 	.short	0x0100
        /*045a*/ 	.byte	0x09
	.zero		1


	//   ....[60]....
        /*045c*/ 	.word	0x000006e0
        /*0460*/ 	.word	0x000000ff
        /*0464*/ 	.word	0x000000f0
        /*0468*/ 	.short	0x0100
        /*046a*/ 	.byte	0x09
	.zero		1


	//   ....[61]....
        /*046c*/ 	.word	0x000006f0
        /*0470*/ 	.word	0x000000ff
        /*0474*/ 	.word	0x000002f0
        /*0478*/ 	.short	0x0100
        /*047a*/ 	.byte	0x09
	.zero		1


	//   ....[62]....
        /*047c*/ 	.word	0x00000700
        /*0480*/ 	.word	0x000000ff
        /*0484*/ 	.word	0x000000f8
        /*0488*/ 	.short	0x0100
        /*048a*/ 	.byte	0x09
	.zero		1


	//   ....[63]....
        /*048c*/ 	.word	0x00000710
        /*0490*/ 	.word	0x000000ff
        /*0494*/ 	.word	0x000002f8
        /*0498*/ 	.short	0x0100
        /*049a*/ 	.byte	0x09
	.zero		1


	//   ....[64]....
        /*049c*/ 	.word	0x00000720
        /*04a0*/ 	.word	0x000000ff
        /*04a4*/ 	.word	0x00000100
        /*04a8*/ 	.short	0x0100
        /*04aa*/ 	.byte	0x09
	.zero		1


	//   ....[65]....
        /*04ac*/ 	.word	0x00000730
        /*04b0*/ 	.word	0x000000ff
        /*04b4*/ 	.word	0x00000300
        /*04b8*/ 	.short	0x0100
        /*04ba*/ 	.byte	0x09
	.zero		1


	//   ....[66]....
        /*04bc*/ 	.word	0x00000740
        /*04c0*/ 	.word	0x000000ff
        /*04c4*/ 	.word	0x00000108
        /*04c8*/ 	.short	0x0100
        /*04ca*/ 	.byte	0x09
	.zero		1


	//   ....[67]....
        /*04cc*/ 	.word	0x00000750
        /*04d0*/ 	.word	0x000000ff
        /*04d4*/ 	.word	0x00000308
        /*04d8*/ 	.short	0x0100
        /*04da*/ 	.byte	0x09
	.zero		1


	//   ....[68]....
        /*04dc*/ 	.word	0x00000760
        /*04e0*/ 	.word	0x000000ff
        /*04e4*/ 	.word	0x00000110
        /*04e8*/ 	.short	0x0100
        /*04ea*/ 	.byte	0x09
	.zero		1


	//   ....[69]....
        /*04ec*/ 	.word	0x00000770
        /*04f0*/ 	.word	0x000000ff
        /*04f4*/ 	.word	0x00000310
        /*04f8*/ 	.short	0x0100
        /*04fa*/ 	.byte	0x09
	.zero		1


	//   ....[70]....
        /*04fc*/ 	.word	0x00000780
        /*0500*/ 	.word	0x000000ff
        /*0504*/ 	.word	0x00000118
        /*0508*/ 	.short	0x0100
        /*050a*/ 	.byte	0x09
	.zero		1


	//   ....[71]....
        /*050c*/ 	.word	0x00000790
        /*0510*/ 	.word	0x000000ff
        /*0514*/ 	.word	0x00000318
        /*0518*/ 	.short	0x0100
        /*051a*/ 	.byte	0x09
	.zero		1


	//   ....[72]....
        /*051c*/ 	.word	0x000007a0
        /*0520*/ 	.word	0x000000ff
        /*0524*/ 	.word	0x00000120
        /*0528*/ 	.short	0x0100
        /*052a*/ 	.byte	0x09
	.zero		1


	//   ....[73]....
        /*052c*/ 	.word	0x000007b0
        /*0530*/ 	.word	0x000000ff
        /*0534*/ 	.word	0x00000320
        /*0538*/ 	.short	0x0100
        /*053a*/ 	.byte	0x09
	.zero		1


	//   ....[74]....
        /*053c*/ 	.word	0x000007c0
        /*0540*/ 	.word	0x000000ff
        /*0544*/ 	.word	0x00000128
        /*0548*/ 	.short	0x0100
        /*054a*/ 	.byte	0x09
	.zero		1


	//   ....[75]....
        /*054c*/ 	.word	0x000007d0
        /*0550*/ 	.word	0x000000ff
        /*0554*/ 	.word	0x00000328
        /*0558*/ 	.short	0x0100
        /*055a*/ 	.byte	0x09
	.zero		1


	//   ....[76]....
        /*055c*/ 	.word	0x000007e0
        /*0560*/ 	.word	0x000000ff
        /*0564*/ 	.word	0x00000130
        /*0568*/ 	.short	0x0100
        /*056a*/ 	.byte	0x09
	.zero		1


	//   ....[77]....
        /*056c*/ 	.word	0x000007f0
        /*0570*/ 	.word	0x000000ff
        /*0574*/ 	.word	0x00000330
        /*0578*/ 	.short	0x0100
        /*057a*/ 	.byte	0x09
	.zero		1


	//   ....[78]....
        /*057c*/ 	.word	0x00000800
        /*0580*/ 	.word	0x000000ff
        /*0584*/ 	.word	0x00000138
        /*0588*/ 	.short	0x0100
        /*058a*/ 	.byte	0x09
	.zero		1


	//   ....[79]....
        /*058c*/ 	.word	0x00000810
        /*0590*/ 	.word	0x000000ff
        /*0594*/ 	.word	0x00000338
        /*0598*/ 	.short	0x0100
        /*059a*/ 	.byte	0x09
	.zero		1


	//   ....[80]....
        /*059c*/ 	.word	0x00000820
        /*05a0*/ 	.word	0x000000ff
        /*05a4*/ 	.word	0x00000140
        /*05a8*/ 	.short	0x0100
        /*05aa*/ 	.byte	0x09
	.zero		1


	//   ....[81]....
        /*05ac*/ 	.word	0x00000830
        /*05b0*/ 	.word	0x000000ff
        /*05b4*/ 	.word	0x00000340
        /*05b8*/ 	.short	0x0100
        /*05ba*/ 	.byte	0x09
	.zero		1


	//   ....[82]....
        /*05bc*/ 	.word	0x00000840
        /*05c0*/ 	.word	0x000000ff
        /*05c4*/ 	.word	0x00000148
        /*05c8*/ 	.short	0x0100
        /*05ca*/ 	.byte	0x09
	.zero		1


	//   ....[83]....
        /*05cc*/ 	.word	0x00000850
        /*05d0*/ 	.word	0x000000ff
        /*05d4*/ 	.word	0x00000348
        /*05d8*/ 	.short	0x0100
        /*05da*/ 	.byte	0x09
	.zero		1


	//   ....[84]....
        /*05dc*/ 	.word	0x00000860
        /*05e0*/ 	.word	0x000000ff
        /*05e4*/ 	.word	0x00000150
        /*05e8*/ 	.short	0x0100
        /*05ea*/ 	.byte	0x09
	.zero		1


	//   ....[85]....
        /*05ec*/ 	.word	0x00000870
        /*05f0*/ 	.word	0x000000ff
        /*05f4*/ 	.word	0x00000350
        /*05f8*/ 	.short	0x0100
        /*05fa*/ 	.byte	0x09
	.zero		1


	//   ....[86]....
        /*05fc*/ 	.word	0x00000880
        /*0600*/ 	.word	0x000000ff
        /*0604*/ 	.word	0x00000158
        /*0608*/ 	.short	0x0100
        /*060a*/ 	.byte	0x09
	.zero		1


	//   ....[87]....
        /*060c*/ 	.word	0x00000890
        /*0610*/ 	.word	0x000000ff
        /*0614*/ 	.word	0x00000358
        /*0618*/ 	.short	0x0100
        /*061a*/ 	.byte	0x09
	.zero		1


	//   ....[88]....
        /*061c*/ 	.word	0x000008a0
        /*0620*/ 	.word	0x000000ff
        /*0624*/ 	.word	0x00000160
        /*0628*/ 	.short	0x0100
        /*062a*/ 	.byte	0x09
	.zero		1


	//   ....[89]....
        /*062c*/ 	.word	0x000008b0
        /*0630*/ 	.word	0x000000ff
        /*0634*/ 	.word	0x00000360
        /*0638*/ 	.short	0x0100
        /*063a*/ 	.byte	0x09
	.zero		1


	//   ....[90]....
        /*063c*/ 	.word	0x000008c0
        /*0640*/ 	.word	0x000000ff
        /*0644*/ 	.word	0x00000168
        /*0648*/ 	.short	0x0100
        /*064a*/ 	.byte	0x09
	.zero		1


	//   ....[91]....
        /*064c*/ 	.word	0x000008d0
        /*0650*/ 	.word	0x000000ff
        /*0654*/ 	.word	0x00000368
        /*0658*/ 	.short	0x0100
        /*065a*/ 	.byte	0x09
	.zero		1


	//   ....[92]....
        /*065c*/ 	.word	0x000008e0
        /*0660*/ 	.word	0x000000ff
        /*0664*/ 	.word	0x00000170
        /*0668*/ 	.short	0x0100
        /*066a*/ 	.byte	0x09
	.zero		1


	//   ....[93]....
        /*066c*/ 	.word	0x000008f0
        /*0670*/ 	.word	0x000000ff
        /*0674*/ 	.word	0x00000370
        /*0678*/ 	.short	0x0100
        /*067a*/ 	.byte	0x09
	.zero		1


	//   ....[94]....
        /*067c*/ 	.word	0x00000900
        /*0680*/ 	.word	0x000000ff
        /*0684*/ 	.word	0x00000178
        /*0688*/ 	.short	0x0100
        /*068a*/ 	.byte	0x09
	.zero		1


	//   ....[95]....
        /*068c*/ 	.word	0x00000910
        /*0690*/ 	.word	0x000000ff
        /*0694*/ 	.word	0x00000378
        /*0698*/ 	.short	0x0100
        /*069a*/ 	.byte	0x09
	.zero		1


	//   ....[96]....
        /*069c*/ 	.word	0x00000920
        /*06a0*/ 	.word	0x000000ff
        /*06a4*/ 	.word	0x00000180
        /*06a8*/ 	.short	0x0100
        /*06aa*/ 	.byte	0x09
	.zero		1


	//   ....[97]....
        /*06ac*/ 	.word	0x00000930
        /*06b0*/ 	.word	0x000000ff
        /*06b4*/ 	.word	0x00000380
        /*06b8*/ 	.short	0x0100
        /*06ba*/ 	.byte	0x09
	.zero		1


	//   ....[98]....
        /*06bc*/ 	.word	0x00000940
        /*06c0*/ 	.word	0x000000ff
        /*06c4*/ 	.word	0x00000188
        /*06c8*/ 	.short	0x0100
        /*06ca*/ 	.byte	0x09
	.zero		1


	//   ....[99]....
        /*06cc*/ 	.word	0x00000950
        /*06d0*/ 	.word	0x000000ff
        /*06d4*/ 	.word	0x00000388
        /*06d8*/ 	.short	0x0100
        /*06da*/ 	.byte	0x09
	.zero		1


	//   ....[100]....
        /*06dc*/ 	.word	0x00000960
        /*06e0*/ 	.word	0x000000ff
        /*06e4*/ 	.word	0x00000190
        /*06e8*/ 	.short	0x0100
        /*06ea*/ 	.byte	0x09
	.zero		1


	//   ....[101]....
        /*06ec*/ 	.word	0x00000970
        /*06f0*/ 	.word	0x000000ff
        /*06f4*/ 	.word	0x00000390
        /*06f8*/ 	.short	0x0100
        /*06fa*/ 	.byte	0x09
	.zero		1


	//   ....[102]....
        /*06fc*/ 	.word	0x00000980
        /*0700*/ 	.word	0x000000ff
        /*0704*/ 	.word	0x00000198
        /*0708*/ 	.short	0x0100
        /*070a*/ 	.byte	0x09
	.zero		1


	//   ....[103]....
        /*070c*/ 	.word	0x00000990
        /*0710*/ 	.word	0x000000ff
        /*0714*/ 	.word	0x00000398
        /*0718*/ 	.short	0x0100
        /*071a*/ 	.byte	0x09
	.zero		1


	//   ....[104]....
        /*071c*/ 	.word	0x000009a0
        /*0720*/ 	.word	0x000000ff
        /*0724*/ 	.word	0x000001a0
        /*0728*/ 	.short	0x0100
        /*072a*/ 	.byte	0x09
	.zero		1


	//   ....[105]....
        /*072c*/ 	.word	0x000009b0
        /*0730*/ 	.word	0x000000ff
        /*0734*/ 	.word	0x000003a0
        /*0738*/ 	.short	0x0100
        /*073a*/ 	.byte	0x09
	.zero		1


	//   ....[106]....
        /*073c*/ 	.word	0x000009c0
        /*0740*/ 	.word	0x000000ff
        /*0744*/ 	.word	0x000001a8
        /*0748*/ 	.short	0x0100
        /*074a*/ 	.byte	0x09
	.zero		1


	//   ....[107]....
        /*074c*/ 	.word	0x000009d0
        /*0750*/ 	.word	0x000000ff
        /*0754*/ 	.word	0x000003a8
        /*0758*/ 	.short	0x0100
        /*075a*/ 	.byte	0x09
	.zero		1


	//   ....[108]....
        /*075c*/ 	.word	0x000009e0
        /*0760*/ 	.word	0x000000ff
        /*0764*/ 	.word	0x000001b0
        /*0768*/ 	.short	0x0100
        /*076a*/ 	.byte	0x09
	.zero		1


	//   ....[109]....
        /*076c*/ 	.word	0x000009f0
        /*0770*/ 	.word	0x000000ff
        /*0774*/ 	.word	0x000003b0
        /*0778*/ 	.short	0x0100
        /*077a*/ 	.byte	0x09
	.zero		1


	//   ....[110]....
        /*077c*/ 	.word	0x00000a00
        /*0780*/ 	.word	0x000000ff
        /*0784*/ 	.word	0x000001b8
        /*0788*/ 	.short	0x0100
        /*078a*/ 	.byte	0x09
	.zero		1


	//   ....[111]....
        /*078c*/ 	.word	0x00000a10
        /*0790*/ 	.word	0x000000ff
        /*0794*/ 	.word	0x000003b8
        /*0798*/ 	.short	0x0100
        /*079a*/ 	.byte	0x09
	.zero		1


	//   ....[112]....
        /*079c*/ 	.word	0x00000a20
        /*07a0*/ 	.word	0x000000ff
        /*07a4*/ 	.word	0x000001c0
        /*07a8*/ 	.short	0x0100
        /*07aa*/ 	.byte	0x09
	.zero		1


	//   ....[113]....
        /*07ac*/ 	.word	0x00000a30
        /*07b0*/ 	.word	0x000000ff
        /*07b4*/ 	.word	0x000003c0
        /*07b8*/ 	.short	0x0100
        /*07ba*/ 	.byte	0x09
	.zero		1


	//   ....[114]....
        /*07bc*/ 	.word	0x00000a40
        /*07c0*/ 	.word	0x000000ff
        /*07c4*/ 	.word	0x000001c8
        /*07c8*/ 	.short	0x0100
        /*07ca*/ 	.byte	0x09
	.zero		1


	//   ....[115]....
        /*07cc*/ 	.word	0x00000a50
        /*07d0*/ 	.word	0x000000ff
        /*07d4*/ 	.word	0x000003c8
        /*07d8*/ 	.short	0x0100
        /*07da*/ 	.byte	0x09
	.zero		1


	//   ....[116]....
        /*07dc*/ 	.word	0x00000a60
        /*07e0*/ 	.word	0x000000ff
        /*07e4*/ 	.word	0x000001d0
        /*07e8*/ 	.short	0x0100
        /*07ea*/ 	.byte	0x09
	.zero		1


	//   ....[117]....
        /*07ec*/ 	.word	0x00000a70
        /*07f0*/ 	.word	0x000000ff
        /*07f4*/ 	.word	0x000003d0
        /*07f8*/ 	.short	0x0100
        /*07fa*/ 	.byte	0x09
	.zero		1


	//   ....[118]....
        /*07fc*/ 	.word	0x00000a80
        /*0800*/ 	.word	0x000000ff
        /*0804*/ 	.word	0x000001d8
        /*0808*/ 	.short	0x0100
        /*080a*/ 	.byte	0x09
	.zero		1


	//   ....[119]....
        /*080c*/ 	.word	0x00000a90
        /*0810*/ 	.word	0x000000ff
        /*0814*/ 	.word	0x000003d8
        /*0818*/ 	.short	0x0100
        /*081a*/ 	.byte	0x09
	.zero		1


	//   ....[120]....
        /*081c*/ 	.word	0x00000aa0
        /*0820*/ 	.word	0x000000ff
        /*0824*/ 	.word	0x000001e0
        /*0828*/ 	.short	0x0100
        /*082a*/ 	.byte	0x09
	.zero		1


	//   ....[121]....
        /*082c*/ 	.word	0x00000ab0
        /*0830*/ 	.word	0x000000ff
        /*0834*/ 	.word	0x000003e0
        /*0838*/ 	.short	0x0100
        /*083a*/ 	.byte	0x09
	.zero		1


	//   ....[122]....
        /*083c*/ 	.word	0x00000ac0
        /*0840*/ 	.word	0x000000ff
        /*0844*/ 	.word	0x000001e8
        /*0848*/ 	.short	0x0100
        /*084a*/ 	.byte	0x09
	.zero		1


	//   ....[123]....
        /*084c*/ 	.word	0x00000ad0
        /*0850*/ 	.word	0x000000ff
        /*0854*/ 	.word	0x000003e8
        /*0858*/ 	.short	0x0100
        /*085a*/ 	.byte	0x09
	.zero		1


	//   ....[124]....
        /*085c*/ 	.word	0x00000ae0
        /*0860*/ 	.word	0x000000ff
        /*0864*/ 	.word	0x000001f0
        /*0868*/ 	.short	0x0100
        /*086a*/ 	.byte	0x09
	.zero		1


	//   ....[125]....
        /*086c*/ 	.word	0x00000af0
        /*0870*/ 	.word	0x000000ff
        /*0874*/ 	.word	0x000003f0
        /*0878*/ 	.short	0x0100
        /*087a*/ 	.byte	0x09
	.zero		1


	//   ....[126]....
        /*087c*/ 	.word	0x00000b00
        /*0880*/ 	.word	0x000000ff
        /*0884*/ 	.word	0x000001f8
        /*0888*/ 	.short	0x0100
        /*088a*/ 	.byte	0x09
	.zero		1


	//   ....[127]....
        /*088c*/ 	.word	0x00000b10
        /*0890*/ 	.word	0x000000ff
        /*0894*/ 	.word	0x000003f8
        /*0898*/ 	.short	0x0100
        /*089a*/ 	.byte	0x09
	.zero		1


	//   ....[128]....
        /*089c*/ 	.word	0x00000da0
        /*08a0*/ 	.word	0x000000ff
        /*08a4*/ 	.word	0x00000430
        /*08a8*/ 	.short	0x0100
        /*08aa*/ 	.byte	0x09
	.zero		1


	//   ....[129]....
        /*08ac*/ 	.word	0x00000db0
        /*08b0*/ 	.word	0x000000ff
        /*08b4*/ 	.word	0x00000438
        /*08b8*/ 	.short	0x0100
        /*08ba*/ 	.byte	0x09
	.zero		1


	//   ....[130]....
        /*08bc*/ 	.word	0x00000df0
        /*08c0*/ 	.word	0x000000ff
        /*08c4*/ 	.word	0x00000410
        /*08c8*/ 	.short	0x0100
        /*08ca*/ 	.byte	0x0a
	.zero		1


	//   ....[131]....
        /*08cc*/ 	.word	0x00000e10
        /*08d0*/ 	.word	0x000000ff
        /*08d4*/ 	.word	0x00000418
        /*08d8*/ 	.short	0x0100
        /*08da*/ 	.byte	0x0a
	.zero		1


	//   ....[132]....
        /*08dc*/ 	.word	0x00000e20
        /*08e0*/ 	.word	0x000000ff
        /*08e4*/ 	.word	0x00000420
        /*08e8*/ 	.short	0x0100
        /*08ea*/ 	.byte	0x0a
	.zero		1


	//   ....[133]....
        /*08ec*/ 	.word	0x00000e30
        /*08f0*/ 	.word	0x000000ff
        /*08f4*/ 	.word	0x00000428
        /*08f8*/ 	.short	0x0100
        /*08fa*/ 	.byte	0x0a
	.zero		1


	//   ....[134]....
        /*08fc*/ 	.word	0x00001e60
        /*0900*/ 	.word	0x00000037
        /*0904*/ 	.word	0xfffffff8
        /*0908*/ 	.short	0x010a
        /*090a*/ 	.byte	0x3f
	.zero		1


	//   ....[135]....
        /*090c*/ 	.word	0x00002030
        /*0910*/ 	.word	0x00000003
        /*0914*/ 	.word	0x00000000
        /*0918*/ 	.short	0x010a
        /*091a*/ 	.byte	0x3f
	.zero		1


	//   ....[136]....
        /*091c*/ 	.word	0x00002070
        /*0920*/ 	.word	0x00000003
        /*0924*/ 	.word	0x00000000
        /*0928*/ 	.short	0x010a
        /*092a*/ 	.byte	0x3f
	.zero		1


	//   ....[137]....
        /*092c*/ 	.word	0x000022c0
        /*0930*/ 	.word	0x000000ff
        /*0934*/ 	.word	0x00000000
        /*0938*/ 	.short	0x010a
        /*093a*/ 	.byte	0x04
	.zero		1


	//   ....[138]....
        /*093c*/ 	.word	0x00002300
        /*0940*/ 	.word	0x000000ff
        /*0944*/ 	.word	0x00000000
        /*0948*/ 	.short	0x010a
        /*094a*/ 	.byte	0x04
	.zero		1


	//   ....[139]....
        /*094c*/ 	.word	0x000024c0
        /*0950*/ 	.word	0x000000ff
        /*0954*/ 	.word	0x00000000
        /*0958*/ 	.short	0x0101
        /*095a*/ 	.byte	0x04
	.zero		1


	//   ....[140]....
        /*095c*/ 	.word	0x000025b0
        /*0960*/ 	.word	0x0000003b
        /*0964*/ 	.word	0x00000000
        /*0968*/ 	.short	0x0101
        /*096a*/ 	.byte	0x34
	.zero		1


	//   ....[141]....
        /*096c*/ 	.word	0x00002670
        /*0970*/ 	.word	0x000000ff
        /*0974*/ 	.word	0x00000000
        /*0978*/ 	.short	0x0101
        /*097a*/ 	.byte	0x04
	.zero		1


	//   ....[142]....
        /*097c*/ 	.word	0x000026c0
        /*0980*/ 	.word	0x00000037
        /*0984*/ 	.word	0x00000008
        /*0988*/ 	.short	0x010a
        /*098a*/ 	.byte	0x3f
	.zero		1


	//   ....[143]....
        /*098c*/ 	.word	0x00004220
        /*0990*/ 	.word	0x00000038
        /*0994*/ 	.word	0x00000000
        /*0998*/ 	.short	0x0101
        /*099a*/ 	.byte	0x34
	.zero		1


	//   ....[144]....
        /*099c*/ 	.word	0x00004c30
        /*09a0*/ 	.word	0x00000007
        /*09a4*/ 	.word	0x00000200
        /*09a8*/ 	.short	0x010a
        /*09aa*/ 	.byte	0x3f
	.zero		1


	//   ....[145]....
        /*09ac*/ 	.word	0x00004fd0
        /*09b0*/ 	.word	0x00000003
        /*09b4*/ 	.word	0x00000438
        /*09b8*/ 	.short	0x0101
        /*09ba*/ 	.byte	0x3f
	.zero		1


	//   ....[146]....
        /*09bc*/ 	.word	0x00005740
        /*09c0*/ 	.word	0x00000007
        /*09c4*/ 	.word	0x00000000
        /*09c8*/ 	.short	0x010a
        /*09ca*/ 	.byte	0x3f
	.zero		1


	//   ....[147]....
        /*09cc*/ 	.word	0x000057c0
        /*09d0*/ 	.word	0x00000009
        /*09d4*/ 	.word	0x00000000
        /*09d8*/ 	.short	0x010a
        /*09da*/ 	.byte	0x3f
	.zero		1


	//   ....[148]....
        /*09dc*/ 	.word	0x00005850
        /*09e0*/ 	.word	0x00000006
        /*09e4*/ 	.word	0x00000000
        /*09e8*/ 	.short	0x010a
        /*09ea*/ 	.byte	0x3f
	.zero		1


	//   ....[149]....
        /*09ec*/ 	.word	0x000058e0
        /*09f0*/ 	.word	0x00000009
        /*09f4*/ 	.word	0x00000000
        /*09f8*/ 	.short	0x010a
        /*09fa*/ 	.byte	0x3f
	.zero		1


	//   ....[150]....
        /*09fc*/ 	.word	0x00005970
        /*0a00*/ 	.word	0x00000006
        /*0a04*/ 	.word	0x00000000
        /*0a08*/ 	.short	0x010a
        /*0a0a*/ 	.byte	0x3f
	.zero		1


	//   ....[151]....
        /*0a0c*/ 	.word	0x00005a00
        /*0a10*/ 	.word	0x00000009
        /*0a14*/ 	.word	0x00000000
        /*0a18*/ 	.short	0x010a
        /*0a1a*/ 	.byte	0x3f
	.zero		1


	//   ....[152]....
        /*0a1c*/ 	.word	0x00005a90
        /*0a20*/ 	.word	0x00000006
        /*0a24*/ 	.word	0x00000000
        /*0a28*/ 	.short	0x010a
        /*0a2a*/ 	.byte	0x3f
	.zero		1


	//   ....[153]....
        /*0a2c*/ 	.word	0x00005b20
        /*0a30*/ 	.word	0x00000009
        /*0a34*/ 	.word	0x00000000
        /*0a38*/ 	.short	0x010a
        /*0a3a*/ 	.byte	0x3f
	.zero		1


	//   ....[154]....
        /*0a3c*/ 	.word	0x00005bb0
        /*0a40*/ 	.word	0x00000006
        /*0a44*/ 	.word	0x00000000
        /*0a48*/ 	.short	0x010a
        /*0a4a*/ 	.byte	0x3f
	.zero		1


	//   ....[155]....
        /*0a4c*/ 	.word	0x00005c40
        /*0a50*/ 	.word	0x00000009
        /*0a54*/ 	.word	0x00000000
        /*0a58*/ 	.short	0x010a
        /*0a5a*/ 	.byte	0x3f
	.zero		1


	//   ....[156]....
        /*0a5c*/ 	.word	0x00005cd0
        /*0a60*/ 	.word	0x00000006
        /*0a64*/ 	.word	0x00000000
        /*0a68*/ 	.short	0x010a
        /*0a6a*/ 	.byte	0x3f
	.zero		1


	//   ....[157]....
        /*0a6c*/ 	.word	0x00005d60
        /*0a70*/ 	.word	0x00000009
        /*0a74*/ 	.word	0x00000000
        /*0a78*/ 	.short	0x010a
        /*0a7a*/ 	.byte	0x3f
	.zero		1


	//   ....[158]....
        /*0a7c*/ 	.word	0x00005df0
        /*0a80*/ 	.word	0x00000006
        /*0a84*/ 	.word	0x00000000
        /*0a88*/ 	.short	0x010a
        /*0a8a*/ 	.byte	0x3f
	.zero		1


	//   ....[159]....
        /*0a8c*/ 	.word	0x00005e80
        /*0a90*/ 	.word	0x00000009
        /*0a94*/ 	.word	0x00000000
        /*0a98*/ 	.short	0x010a
        /*0a9a*/ 	.byte	0x3f
	.zero		1


	//   ....[160]....
        /*0a9c*/ 	.word	0x00005f10
        /*0aa0*/ 	.word	0x00000006
        /*0aa4*/ 	.word	0x00000000
        /*0aa8*/ 	.short	0x010a
        /*0aaa*/ 	.byte	0x3f
	.zero		1


	//   ....[161]....
        /*0aac*/ 	.word	0x00005fa0
        /*0ab0*/ 	.word	0x00000009
        /*0ab4*/ 	.word	0x00000000
        /*0ab8*/ 	.short	0x010a
        /*0aba*/ 	.byte	0x3f
	.zero		1


	//   ....[162]....
        /*0abc*/ 	.word	0x00006030
        /*0ac0*/ 	.word	0x00000006
        /*0ac4*/ 	.word	0x00000000
        /*0ac8*/ 	.short	0x010a
        /*0aca*/ 	.byte	0x3f
	.zero		1


	//   ....[163]....
        /*0acc*/ 	.word	0x000060c0
        /*0ad0*/ 	.word	0x00000009
        /*0ad4*/ 	.word	0x00000000
        /*0ad8*/ 	.short	0x010a
        /*0ada*/ 	.byte	0x3f
	.zero		1


	//   ....[164]....
        /*0adc*/ 	.word	0x00006150
        /*0ae0*/ 	.word	0x00000006
        /*0ae4*/ 	.word	0x00000000
        /*0ae8*/ 	.short	0x010a
        /*0aea*/ 	.byte	0x3f
	.zero		1


	//   ....[165]....
        /*0aec*/ 	.word	0x000061e0
        /*0af0*/ 	.word	0x00000009
        /*0af4*/ 	.word	0x00000000
        /*0af8*/ 	.short	0x010a
        /*0afa*/ 	.byte	0x3f
	.zero		1


	//   ....[166]....
        /*0afc*/ 	.word	0x00006270
        /*0b00*/ 	.word	0x00000006
        /*0b04*/ 	.word	0x00000000
        /*0b08*/ 	.short	0x010a
        /*0b0a*/ 	.byte	0x3f
	.zero		1


	//   ....[167]....
        /*0b0c*/ 	.word	0x00006300
        /*0b10*/ 	.word	0x00000009
        /*0b14*/ 	.word	0x00000000
        /*0b18*/ 	.short	0x010a
        /*0b1a*/ 	.byte	0x3f
	.zero		1


	//   ....[168]....
        /*0b1c*/ 	.word	0x00006390
        /*0b20*/ 	.word	0x00000006
        /*0b24*/ 	.word	0x00000000
        /*0b28*/ 	.short	0x010a
        /*0b2a*/ 	.byte	0x3f
	.zero		1


	//   ....[169]....
        /*0b2c*/ 	.word	0x00006420
        /*0b30*/ 	.word	0x00000009
        /*0b34*/ 	.word	0x00000000
        /*0b38*/ 	.short	0x010a
        /*0b3a*/ 	.byte	0x3f
	.zero		1


	//   ....[170]....
        /*0b3c*/ 	.word	0x000064b0
        /*0b40*/ 	.word	0x00000006
        /*0b44*/ 	.word	0x00000000
        /*0b48*/ 	.short	0x010a
        /*0b4a*/ 	.byte	0x3f
	.zero		1


	//   ....[171]....
        /*0b4c*/ 	.word	0x00006540
        /*0b50*/ 	.word	0x00000009
        /*0b54*/ 	.word	0x00000000
        /*0b58*/ 	.short	0x010a
        /*0b5a*/ 	.byte	0x3f
	.zero		1


	//   ....[172]....
        /*0b5c*/ 	.word	0x000065d0
        /*0b60*/ 	.word	0x00000006
        /*0b64*/ 	.word	0x00000000
        /*0b68*/ 	.short	0x010a
        /*0b6a*/ 	.byte	0x3f
	.zero		1


	//   ....[173]....
        /*0b6c*/ 	.word	0x00006660
        /*0b70*/ 	.word	0x00000009
        /*0b74*/ 	.word	0x00000000
        /*0b78*/ 	.short	0x010a
        /*0b7a*/ 	.byte	0x3f
	.zero		1


	//   ....[174]....
        /*0b7c*/ 	.word	0x000066f0
        /*0b80*/ 	.word	0x00000006
        /*0b84*/ 	.word	0x00000000
        /*0b88*/ 	.short	0x010a
        /*0b8a*/ 	.byte	0x3f
	.zero		1


	//   ....[175]....
        /*0b8c*/ 	.word	0x00006780
        /*0b90*/ 	.word	0x00000009
        /*0b94*/ 	.word	0x00000000
        /*0b98*/ 	.short	0x010a
        /*0b9a*/ 	.byte	0x3f
	.zero		1


	//   ....[176]....
        /*0b9c*/ 	.word	0x00006810
        /*0ba0*/ 	.word	0x00000006
        /*0ba4*/ 	.word	0x00000000
        /*0ba8*/ 	.short	0x010a
        /*0baa*/ 	.byte	0x3f
	.zero		1


	//   ....[177]....
        /*0bac*/ 	.word	0x000068a0
        /*0bb0*/ 	.word	0x00000009
        /*0bb4*/ 	.word	0x00000000
        /*0bb8*/ 	.short	0x010a
        /*0bba*/ 	.byte	0x3f
	.zero		1


	//   ....[178]....
        /*0bbc*/ 	.word	0x00006930
        /*0bc0*/ 	.word	0x00000006
        /*0bc4*/ 	.word	0x00000000
        /*0bc8*/ 	.short	0x010a
        /*0bca*/ 	.byte	0x3f
	.zero		1


	//   ....[179]....
        /*0bcc*/ 	.word	0x000069c0
        /*0bd0*/ 	.word	0x00000009
        /*0bd4*/ 	.word	0x00000000
        /*0bd8*/ 	.short	0x010a
        /*0bda*/ 	.byte	0x3f
	.zero		1


	//   ....[180]....
        /*0bdc*/ 	.word	0x00006a50
        /*0be0*/ 	.word	0x00000006
        /*0be4*/ 	.word	0x00000000
        /*0be8*/ 	.short	0x010a
        /*0bea*/ 	.byte	0x3f
	.zero		1


	//   ....[181]....
        /*0bec*/ 	.word	0x00006ae0
        /*0bf0*/ 	.word	0x00000009
        /*0bf4*/ 	.word	0x00000000
        /*0bf8*/ 	.short	0x010a
        /*0bfa*/ 	.byte	0x3f
	.zero		1


	//   ....[182]....
        /*0bfc*/ 	.word	0x00006b70
        /*0c00*/ 	.word	0x00000006
        /*0c04*/ 	.word	0x00000000
        /*0c08*/ 	.short	0x010a
        /*0c0a*/ 	.byte	0x3f
	.zero		1


	//   ....[183]....
        /*0c0c*/ 	.word	0x00006c00
        /*0c10*/ 	.word	0x00000009
        /*0c14*/ 	.word	0x00000000
        /*0c18*/ 	.short	0x010a
        /*0c1a*/ 	.byte	0x3f
	.zero		1


	//   ....[184]....
        /*0c1c*/ 	.word	0x00006c90
        /*0c20*/ 	.word	0x00000006
        /*0c24*/ 	.word	0x00000000
        /*0c28*/ 	.short	0x010a
        /*0c2a*/ 	.byte	0x3f
	.zero		1


	//   ....[185]....
        /*0c2c*/ 	.word	0x00006d20
        /*0c30*/ 	.word	0x00000009
        /*0c34*/ 	.word	0x00000000
        /*0c38*/ 	.short	0x010a
        /*0c3a*/ 	.byte	0x3f
	.zero		1


	//   ....[186]....
        /*0c3c*/ 	.word	0x00006db0
        /*0c40*/ 	.word	0x00000006
        /*0c44*/ 	.word	0x00000000
        /*0c48*/ 	.short	0x010a
        /*0c4a*/ 	.byte	0x3f
	.zero		1


	//   ....[187]....
        /*0c4c*/ 	.word	0x00006e40
        /*0c50*/ 	.word	0x00000009
        /*0c54*/ 	.word	0x00000000
        /*0c58*/ 	.short	0x010a
        /*0c5a*/ 	.byte	0x3f
	.zero		1


	//   ....[188]....
        /*0c5c*/ 	.word	0x00006ed0
        /*0c60*/ 	.word	0x00000006
        /*0c64*/ 	.word	0x00000000
        /*0c68*/ 	.short	0x010a
        /*0c6a*/ 	.byte	0x3f
	.zero		1


	//   ....[189]....
        /*0c6c*/ 	.word	0x00006f60
        /*0c70*/ 	.word	0x00000009
        /*0c74*/ 	.word	0x00000000
        /*0c78*/ 	.short	0x010a
        /*0c7a*/ 	.byte	0x3f
	.zero		1


	//   ....[190]....
        /*0c7c*/ 	.word	0x00006ff0
        /*0c80*/ 	.word	0x00000006
        /*0c84*/ 	.word	0x00000000
        /*0c88*/ 	.short	0x010a
        /*0c8a*/ 	.byte	0x3f
	.zero		1


	//   ....[191]....
        /*0c8c*/ 	.word	0x00007080
        /*0c90*/ 	.word	0x00000009
        /*0c94*/ 	.word	0x00000000
        /*0c98*/ 	.short	0x010a
        /*0c9a*/ 	.byte	0x3f
	.zero		1


	//   ....[192]....
        /*0c9c*/ 	.word	0x00007110
        /*0ca0*/ 	.word	0x00000006
        /*0ca4*/ 	.word	0x00000000
        /*0ca8*/ 	.short	0x010a
        /*0caa*/ 	.byte	0x3f
	.zero		1


	//   ....[193]....
        /*0cac*/ 	.word	0x000071a0
        /*0cb0*/ 	.word	0x00000009
        /*0cb4*/ 	.word	0x00000000
        /*0cb8*/ 	.short	0x010a
        /*0cba*/ 	.byte	0x3f
	.zero		1


	//   ....[194]....
        /*0cbc*/ 	.word	0x00007230
        /*0cc0*/ 	.word	0x00000006
        /*0cc4*/ 	.word	0x00000000
        /*0cc8*/ 	.short	0x010a
        /*0cca*/ 	.byte	0x3f
	.zero		1


	//   ....[195]....
        /*0ccc*/ 	.word	0x000072c0
        /*0cd0*/ 	.word	0x00000009
        /*0cd4*/ 	.word	0x00000000
        /*0cd8*/ 	.short	0x010a
        /*0cda*/ 	.byte	0x3f
	.zero		1


	//   ....[196]....
        /*0cdc*/ 	.word	0x00007350
        /*0ce0*/ 	.word	0x00000006
        /*0ce4*/ 	.word	0x00000000
        /*0ce8*/ 	.short	0x010a
        /*0cea*/ 	.byte	0x3f
	.zero		1


	//   ....[197]....
        /*0cec*/ 	.word	0x000073e0
        /*0cf0*/ 	.word	0x00000009
        /*0cf4*/ 	.word	0x00000000
        /*0cf8*/ 	.short	0x010a
        /*0cfa*/ 	.byte	0x3f
	.zero		1


	//   ....[198]....
        /*0cfc*/ 	.word	0x00007470
        /*0d00*/ 	.word	0x00000006
        /*0d04*/ 	.word	0x00000000
        /*0d08*/ 	.short	0x010a
        /*0d0a*/ 	.byte	0x3f
	.zero		1


	//   ....[199]....
        /*0d0c*/ 	.word	0x00007500
        /*0d10*/ 	.word	0x00000009
        /*0d14*/ 	.word	0x00000000
        /*0d18*/ 	.short	0x010a
        /*0d1a*/ 	.byte	0x3f
	.zero		1


	//   ....[200]....
        /*0d1c*/ 	.word	0x00007590
        /*0d20*/ 	.word	0x00000006
        /*0d24*/ 	.word	0x00000000
        /*0d28*/ 	.short	0x010a
        /*0d2a*/ 	.byte	0x3f
	.zero		1


	//   ....[201]....
        /*0d2c*/ 	.word	0x00007620
        /*0d30*/ 	.word	0x00000009
        /*0d34*/ 	.word	0x00000000
        /*0d38*/ 	.short	0x010a
        /*0d3a*/ 	.byte	0x3f
	.zero		1


	//   ....[202]....
        /*0d3c*/ 	.word	0x000076b0
        /*0d40*/ 	.word	0x00000006
        /*0d44*/ 	.word	0x00000000
        /*0d48*/ 	.short	0x010a
        /*0d4a*/ 	.byte	0x3f
	.zero		1


	//   ....[203]....
        /*0d4c*/ 	.word	0x00007740
        /*0d50*/ 	.word	0x00000009
        /*0d54*/ 	.word	0x00000000
        /*0d58*/ 	.short	0x010a
        /*0d5a*/ 	.byte	0x3f
	.zero		1


	//   ....[204]....
        /*0d5c*/ 	.word	0x000077d0
        /*0d60*/ 	.word	0x00000006
        /*0d64*/ 	.word	0x00000000
        /*0d68*/ 	.short	0x010a
        /*0d6a*/ 	.byte	0x3f
	.zero		1


	//   ....[205]....
        /*0d6c*/ 	.word	0x00007860
        /*0d70*/ 	.word	0x00000009
        /*0d74*/ 	.word	0x00000000
        /*0d78*/ 	.short	0x010a
        /*0d7a*/ 	.byte	0x3f
	.zero		1


	//   ....[206]....
        /*0d7c*/ 	.word	0x000078f0
        /*0d80*/ 	.word	0x00000006
        /*0d84*/ 	.word	0x00000000
        /*0d88*/ 	.short	0x010a
        /*0d8a*/ 	.byte	0x3f
	.zero		1


	//   ....[207]....
        /*0d8c*/ 	.word	0x00007980
        /*0d90*/ 	.word	0x00000009
        /*0d94*/ 	.word	0x00000000
        /*0d98*/ 	.short	0x010a
        /*0d9a*/ 	.byte	0x3f
	.zero		1


	//   ....[208]....
        /*0d9c*/ 	.word	0x00007a10
        /*0da0*/ 	.word	0x00000006
        /*0da4*/ 	.word	0x00000000
        /*0da8*/ 	.short	0x010a
        /*0daa*/ 	.byte	0x3f
	.zero		1


	//   ....[209]....
        /*0dac*/ 	.word	0x00007aa0
        /*0db0*/ 	.word	0x00000003
        /*0db4*/ 	.word	0x00000000
        /*0db8*/ 	.short	0x010a
        /*0dba*/ 	.byte	0x3f
	.zero		1


	//   ....[210]....
        /*0dbc*/ 	.word	0x00007b00
        /*0dc0*/ 	.word	0x00000037
        /*0dc4*/ 	.word	0xfffffff8
        /*0dc8*/ 	.short	0x010a
        /*0dca*/ 	.byte	0x3f
	.zero		1


	//   ....[211]....
        /*0dcc*/ 	.word	0x00007b50
        /*0dd0*/ 	.word	0x00000003
        /*0dd4*/ 	.word	0x00000000
        /*0dd8*/ 	.short	0x010a
        /*0dda*/ 	.byte	0x3f
	.zero		1


	//   ....[212]....
        /*0ddc*/ 	.word	0x00007bb0
        /*0de0*/ 	.word	0x00000004
        /*0de4*/ 	.word	0x00000000
        /*0de8*/ 	.short	0x010a
        /*0dea*/ 	.byte	0x3f
	.zero		1


	//   ....[213]....
        /*0dec*/ 	.word	0x00007c00
        /*0df0*/ 	.word	0x00000037
        /*0df4*/ 	.word	0x00000008
        /*0df8*/ 	.short	0x010a
        /*0dfa*/ 	.byte	0x3f
	.zero		1


	//   ....[214]....
        /*0dfc*/ 	.word	0x00007cd0
        /*0e00*/ 	.word	0x00000007
        /*0e04*/ 	.word	0x00000200
        /*0e08*/ 	.short	0x010a
        /*0e0a*/ 	.byte	0x3f
	.zero		1


	//   ....[215]....
        /*0e0c*/ 	.word	0x00007da0
        /*0e10*/ 	.word	0x00000007
        /*0e14*/ 	.word	0x00000000
        /*0e18*/ 	.short	0x010a
        /*0e1a*/ 	.byte	0x3f
	.zero		1


	//   ....[216]....
        /*0e1c*/ 	.word	0x00007df0
        /*0e20*/ 	.word	0x00000009
        /*0e24*/ 	.word	0x00000000
        /*0e28*/ 	.short	0x010a
        /*0e2a*/ 	.byte	0x3f
	.zero		1


	//   ....[217]....
        /*0e2c*/ 	.word	0x00007e40
        /*0e30*/ 	.word	0x00000006
        /*0e34*/ 	.word	0x00000000
        /*0e38*/ 	.short	0x010a
        /*0e3a*/ 	.byte	0x3f
	.zero		1


	//   ....[218]....
        /*0e3c*/ 	.word	0x00007e90
        /*0e40*/ 	.word	0x00000009
        /*0e44*/ 	.word	0x00000000
        /*0e48*/ 	.short	0x010a
        /*0e4a*/ 	.byte	0x3f
	.zero		1


	//   ....[219]....
        /*0e4c*/ 	.word	0x00007ee0
        /*0e50*/ 	.word	0x00000006
        /*0e54*/ 	.word	0x00000000
        /*0e58*/ 	.short	0x010a
        /*0e5a*/ 	.byte	0x3f
	.zero		1


	//   ....[220]....
        /*0e5c*/ 	.word	0x00007f30
        /*0e60*/ 	.word	0x00000009
        /*0e64*/ 	.word	0x00000000
        /*0e68*/ 	.short	0x010a
        /*0e6a*/ 	.byte	0x3f
	.zero		1


	//   ....[221]....
        /*0e6c*/ 	.word	0x00007f80
        /*0e70*/ 	.word	0x00000006
        /*0e74*/ 	.word	0x00000000
        /*0e78*/ 	.short	0x010a
        /*0e7a*/ 	.byte	0x3f
	.zero		1


	//   ....[222]....
        /*0e7c*/ 	.word	0x00007fd0
        /*0e80*/ 	.word	0x00000009
        /*0e84*/ 	.word	0x00000000
        /*0e88*/ 	.short	0x010a
        /*0e8a*/ 	.byte	0x3f
	.zero		1


	//   ....[223]....
        /*0e8c*/ 	.word	0x00008020
        /*0e90*/ 	.word	0x00000006
        /*0e94*/ 	.word	0x00000000
        /*0e98*/ 	.short	0x010a
        /*0e9a*/ 	.byte	0x3f
	.zero		1


	//   ....[224]....
        /*0e9c*/ 	.word	0x00008070
        /*0ea0*/ 	.word	0x00000009
        /*0ea4*/ 	.word	0x00000000
        /*0ea8*/ 	.short	0x010a
        /*0eaa*/ 	.byte	0x3f
	.zero		1


	//   ....[225]....
        /*0eac*/ 	.word	0x000080c0
        /*0eb0*/ 	.word	0x00000006
        /*0eb4*/ 	.word	0x00000000
        /*0eb8*/ 	.short	0x010a
        /*0eba*/ 	.byte	0x3f
	.zero		1


	//   ....[226]....
        /*0ebc*/ 	.word	0x00008110
        /*0ec0*/ 	.word	0x00000009
        /*0ec4*/ 	.word	0x00000000
        /*0ec8*/ 	.short	0x010a
        /*0eca*/ 	.byte	0x3f
	.zero		1


	//   ....[227]....
        /*0ecc*/ 	.word	0x00008160
        /*0ed0*/ 	.word	0x00000006
        /*0ed4*/ 	.word	0x00000000
        /*0ed8*/ 	.short	0x010a
        /*0eda*/ 	.byte	0x3f
	.zero		1


	//   ....[228]....
        /*0edc*/ 	.word	0x000081b0
        /*0ee0*/ 	.word	0x00000009
        /*0ee4*/ 	.word	0x00000000
        /*0ee8*/ 	.short	0x010a
        /*0eea*/ 	.byte	0x3f
	.zero		1


	//   ....[229]....
        /*0eec*/ 	.word	0x00008200
        /*0ef0*/ 	.word	0x00000006
        /*0ef4*/ 	.word	0x00000000
        /*0ef8*/ 	.short	0x010a
        /*0efa*/ 	.byte	0x3f
	.zero		1


	//   ....[230]....
        /*0efc*/ 	.word	0x00008250
        /*0f00*/ 	.word	0x00000009
        /*0f04*/ 	.word	0x00000000
        /*0f08*/ 	.short	0x010a
        /*0f0a*/ 	.byte	0x3f
	.zero		1


	//   ....[231]....
        /*0f0c*/ 	.word	0x000082a0
        /*0f10*/ 	.word	0x00000006
        /*0f14*/ 	.word	0x00000000
        /*0f18*/ 	.short	0x010a
        /*0f1a*/ 	.byte	0x3f
	.zero		1


	//   ....[232]....
        /*0f1c*/ 	.word	0x000082f0
        /*0f20*/ 	.word	0x00000009
        /*0f24*/ 	.word	0x00000000
        /*0f28*/ 	.short	0x010a
        /*0f2a*/ 	.byte	0x3f
	.zero		1


	//   ....[233]....
        /*0f2c*/ 	.word	0x00008340
        /*0f30*/ 	.word	0x00000006
        /*0f34*/ 	.word	0x00000000
        /*0f38*/ 	.short	0x010a
        /*0f3a*/ 	.byte	0x3f
	.zero		1


	//   ....[234]....
        /*0f3c*/ 	.word	0x00008390
        /*0f40*/ 	.word	0x00000009
        /*0f44*/ 	.word	0x00000000
        /*0f48*/ 	.short	0x010a
        /*0f4a*/ 	.byte	0x3f
	.zero		1


	//   ....[235]....
        /*0f4c*/ 	.word	0x000083e0
        /*0f50*/ 	.word	0x00000006
        /*0f54*/ 	.word	0x00000000
        /*0f58*/ 	.short	0x010a
        /*0f5a*/ 	.byte	0x3f
	.zero		1


	//   ....[236]....
        /*0f5c*/ 	.word	0x00008430
        /*0f60*/ 	.word	0x00000009
        /*0f64*/ 	.word	0x00000000
        /*0f68*/ 	.short	0x010a
        /*0f6a*/ 	.byte	0x3f
	.zero		1


	//   ....[237]....
        /*0f6c*/ 	.word	0x00008480
        /*0f70*/ 	.word	0x00000006
        /*0f74*/ 	.word	0x00000000
        /*0f78*/ 	.short	0x010a
        /*0f7a*/ 	.byte	0x3f
	.zero		1


	//   ....[238]....
        /*0f7c*/ 	.word	0x000084d0
        /*0f80*/ 	.word	0x00000009
        /*0f84*/ 	.word	0x00000000
        /*0f88*/ 	.short	0x010a
        /*0f8a*/ 	.byte	0x3f
	.zero		1


	//   ....[239]....
        /*0f8c*/ 	.word	0x00008520
        /*0f90*/ 	.word	0x00000006
        /*0f94*/ 	.word	0x00000000
        /*0f98*/ 	.short	0x010a
        /*0f9a*/ 	.byte	0x3f
	.zero		1


	//   ....[240]....
        /*0f9c*/ 	.word	0x00008570
        /*0fa0*/ 	.word	0x00000009
        /*0fa4*/ 	.word	0x00000000
        /*0fa8*/ 	.short	0x010a
        /*0faa*/ 	.byte	0x3f
	.zero		1


	//   ....[241]....
        /*0fac*/ 	.word	0x000085c0
        /*0fb0*/ 	.word	0x00000006
        /*0fb4*/ 	.word	0x00000000
        /*0fb8*/ 	.short	0x010a
        /*0fba*/ 	.byte	0x3f
	.zero		1


	//   ....[242]....
        /*0fbc*/ 	.word	0x00008610
        /*0fc0*/ 	.word	0x00000009
        /*0fc4*/ 	.word	0x00000000
        /*0fc8*/ 	.short	0x010a
        /*0fca*/ 	.byte	0x3f
	.zero		1


	//   ....[243]....
        /*0fcc*/ 	.word	0x00008660
        /*0fd0*/ 	.word	0x00000006
        /*0fd4*/ 	.word	0x00000000
        /*0fd8*/ 	.short	0x010a
        /*0fda*/ 	.byte	0x3f
	.zero		1


	//   ....[244]....
        /*0fdc*/ 	.word	0x000086b0
        /*0fe0*/ 	.word	0x00000009
        /*0fe4*/ 	.word	0x00000000
        /*0fe8*/ 	.short	0x010a
        /*0fea*/ 	.byte	0x3f
	.zero		1


	//   ....[245]....
        /*0fec*/ 	.word	0x00008700
        /*0ff0*/ 	.word	0x00000006
        /*0ff4*/ 	.word	0x00000000
        /*0ff8*/ 	.short	0x010a
        /*0ffa*/ 	.byte	0x3f
	.zero		1


	//   ....[246]....
        /*0ffc*/ 	.word	0x00008750
        /*1000*/ 	.word	0x00000009
        /*1004*/ 	.word	0x00000000
        /*1008*/ 	.short	0x010a
        /*100a*/ 	.byte	0x3f
	.zero		1


	//   ....[247]....
        /*100c*/ 	.word	0x000087a0
        /*1010*/ 	.word	0x00000006
        /*1014*/ 	.word	0x00000000
        /*1018*/ 	.short	0x010a
        /*101a*/ 	.byte	0x3f
	.zero		1


	//   ....[248]....
        /*101c*/ 	.word	0x000087f0
        /*1020*/ 	.word	0x00000009
        /*1024*/ 	.word	0x00000000
        /*1028*/ 	.short	0x010a
        /*102a*/ 	.byte	0x3f
	.zero		1


	//   ....[249]....
        /*102c*/ 	.word	0x00008840
        /*1030*/ 	.word	0x00000006
        /*1034*/ 	.word	0x00000000
        /*1038*/ 	.short	0x010a
        /*103a*/ 	.byte	0x3f
	.zero		1


	//   ....[250]....
        /*103c*/ 	.word	0x00008890
        /*1040*/ 	.word	0x00000009
        /*1044*/ 	.word	0x00000000
        /*1048*/ 	.short	0x010a
        /*104a*/ 	.byte	0x3f
	.zero		1


	//   ....[251]....
        /*104c*/ 	.word	0x000088e0
        /*1050*/ 	.word	0x00000006
        /*1054*/ 	.word	0x00000000
        /*1058*/ 	.short	0x010a
        /*105a*/ 	.byte	0x3f
	.zero		1


	//   ....[252]....
        /*105c*/ 	.word	0x00008930
        /*1060*/ 	.word	0x00000009
        /*1064*/ 	.word	0x00000000
        /*1068*/ 	.short	0x010a
        /*106a*/ 	.byte	0x3f
	.zero		1


	//   ....[253]....
        /*106c*/ 	.word	0x00008980
        /*1070*/ 	.word	0x00000006
        /*1074*/ 	.word	0x00000000
        /*1078*/ 	.short	0x010a
        /*107a*/ 	.byte	0x3f
	.zero		1


	//   ....[254]....
        /*107c*/ 	.word	0x000089d0
        /*1080*/ 	.word	0x00000009
        /*1084*/ 	.word	0x00000000
        /*1088*/ 	.short	0x010a
        /*108a*/ 	.byte	0x3f
	.zero		1


	//   ....[255]....
        /*108c*/ 	.word	0x00008a20
        /*1090*/ 	.word	0x00000006
        /*1094*/ 	.word	0x00000000
        /*1098*/ 	.short	0x010a
        /*109a*/ 	.byte	0x3f
	.zero		1


	//   ....[0]....
        /*109c*/ 	.word	0x00008a70
        /*10a0*/ 	.word	0x00000009
        /*10a4*/ 	.word	0x00000000
        /*10a8*/ 	.short	0x010a
        /*10aa*/ 	.byte	0x3f
	.zero		1


	//   ....[1]....
        /*10ac*/ 	.word	0x00008ac0
        /*10b0*/ 	.word	0x00000006
        /*10b4*/ 	.word	0x00000000
        /*10b8*/ 	.short	0x010a
        /*10ba*/ 	.byte	0x3f
	.zero		1


	//   ....[2]....
        /*10bc*/ 	.word	0x00008b10
        /*10c0*/ 	.word	0x00000009
        /*10c4*/ 	.word	0x00000000
        /*10c8*/ 	.short	0x010a
        /*10ca*/ 	.byte	0x3f
	.zero		1


	//   ....[3]....
        /*10cc*/ 	.word	0x00008b60
        /*10d0*/ 	.word	0x00000006
        /*10d4*/ 	.word	0x00000000
        /*10d8*/ 	.short	0x010a
        /*10da*/ 	.byte	0x3f
	.zero		1


	//   ....[4]....
        /*10dc*/ 	.word	0x00008bb0
        /*10e0*/ 	.word	0x00000009
        /*10e4*/ 	.word	0x00000000
        /*10e8*/ 	.short	0x010a
        /*10ea*/ 	.byte	0x3f
	.zero		1


	//   ....[5]....
        /*10ec*/ 	.word	0x00008c00
        /*10f0*/ 	.word	0x00000006
        /*10f4*/ 	.word	0x00000000
        /*10f8*/ 	.short	0x010a
        /*10fa*/ 	.byte	0x3f
	.zero		1


	//   ....[6]....
        /*10fc*/ 	.word	0x00008c50
        /*1100*/ 	.word	0x00000009
        /*1104*/ 	.word	0x00000000
        /*1108*/ 	.short	0x010a
        /*110a*/ 	.byte	0x3f
	.zero		1


	//   ....[7]....
        /*110c*/ 	.word	0x00008ca0
        /*1110*/ 	.word	0x00000006
        /*1114*/ 	.word	0x00000000
        /*1118*/ 	.short	0x010a
        /*111a*/ 	.byte	0x3f
	.zero		1


	//   ....[8]....
        /*111c*/ 	.word	0x00008cf0
        /*1120*/ 	.word	0x00000009
        /*1124*/ 	.word	0x00000000
        /*1128*/ 	.short	0x010a
        /*112a*/ 	.byte	0x3f
	.zero		1


	//   ....[9]....
        /*112c*/ 	.word	0x00008d40
        /*1130*/ 	.word	0x00000006
        /*1134*/ 	.word	0x00000000
        /*1138*/ 	.short	0x010a
        /*113a*/ 	.byte	0x3f
	.zero		1


	//   ....[10]....
        /*113c*/ 	.word	0x00008d90
        /*1140*/ 	.word	0x00000009
        /*1144*/ 	.word	0x00000000
        /*1148*/ 	.short	0x010a
        /*114a*/ 	.byte	0x3f
	.zero		1


	//   ....[11]....
        /*114c*/ 	.word	0x00008de0
        /*1150*/ 	.word	0x00000006
        /*1154*/ 	.word	0x00000000
        /*1158*/ 	.short	0x010a
        /*115a*/ 	.byte	0x3f
	.zero		1


	//   ....[12]....
        /*115c*/ 	.word	0x00008e30
        /*1160*/ 	.word	0x00000009
        /*1164*/ 	.word	0x00000000
        /*1168*/ 	.short	0x010a
        /*116a*/ 	.byte	0x3f
	.zero		1


	//   ....[13]....
        /*116c*/ 	.word	0x00008e80
        /*1170*/ 	.word	0x00000006
        /*1174*/ 	.word	0x00000000
        /*1178*/ 	.short	0x010a
        /*117a*/ 	.byte	0x3f
	.zero		1


	//   ....[14]....
        /*117c*/ 	.word	0x00008ed0
        /*1180*/ 	.word	0x00000009
        /*1184*/ 	.word	0x00000000
        /*1188*/ 	.short	0x010a
        /*118a*/ 	.byte	0x3f
	.zero		1


	//   ....[15]....
        /*118c*/ 	.word	0x00008f20
        /*1190*/ 	.word	0x00000006
        /*1194*/ 	.word	0x00000000
        /*1198*/ 	.short	0x010a
        /*119a*/ 	.byte	0x3f
	.zero		1


	//   ....[16]....
        /*119c*/ 	.word	0x00008f70
        /*11a0*/ 	.word	0x00000009
        /*11a4*/ 	.word	0x00000000
        /*11a8*/ 	.short	0x010a
        /*11aa*/ 	.byte	0x3f
	.zero		1


	//   ....[17]....
        /*11ac*/ 	.word	0x00008fc0
        /*11b0*/ 	.word	0x00000006
        /*11b4*/ 	.word	0x00000000
        /*11b8*/ 	.short	0x010a
        /*11ba*/ 	.byte	0x3f
	.zero		1


	//   ....[18]....
        /*11bc*/ 	.word	0x00009010
        /*11c0*/ 	.word	0x00000009
        /*11c4*/ 	.word	0x00000000
        /*11c8*/ 	.short	0x010a
        /*11ca*/ 	.byte	0x3f
	.zero		1


	//   ....[19]....
        /*11cc*/ 	.word	0x00009060
        /*11d0*/ 	.word	0x00000006
        /*11d4*/ 	.word	0x00000000
        /*11d8*/ 	.short	0x010a
        /*11da*/ 	.byte	0x3f
	.zero		1


	//   ....[20]....
        /*11dc*/ 	.word	0x000090b0
        /*11e0*/ 	.word	0x00000009
        /*11e4*/ 	.word	0x00000000
        /*11e8*/ 	.short	0x010a
        /*11ea*/ 	.byte	0x3f
	.zero		1


	//   ....[21]....
        /*11ec*/ 	.word	0x00009100
        /*11f0*/ 	.word	0x00000006
        /*11f4*/ 	.word	0x00000000
        /*11f8*/ 	.short	0x010a
        /*11fa*/ 	.byte	0x3f
	.zero		1


	//----- nvinfo : EIATTR_NUM_MBARRIERS
	.align		4
.L_35:
        /*11fc*/ 	.byte	0x03, 0x38
        /*11fe*/ 	.short	0x0086


	//----- nvinfo : EIATTR_EXIT_INSTR_OFFSETS
	.align		4
        /*1200*/ 	.byte	0x04, 0x1c
        /*1202*/ 	.short	(.L_37 - .L_36)


	//   ....[0]....
.L_36:
        /*1204*/ 	.word	0x000019f0


	//   ....[1]....
        /*1208*/ 	.word	0x00001a50


	//   ....[2]....
        /*120c*/ 	.word	0x00004960


	//   ....[3]....
        /*1210*/ 	.word	0x00004990


	//   ....[4]....
        /*1214*/ 	.word	0x00007af0


	//----- nvinfo : EIATTR_MAX_THREADS
	.align		4
.L_37:
        /*1218*/ 	.byte	0x04, 0x05
        /*121a*/ 	.short	(.L_39 - .L_38)
.L_38:
        /*121c*/ 	.word	0x00000180
        /*1220*/ 	.word	0x00000001
        /*1224*/ 	.word	0x00000001


	//----- nvinfo : EIATTR_CRS_STACK_SIZE
	.align		4
.L_39:
        /*1228*/ 	.byte	0x04, 0x1e
        /*122a*/ 	.short	(.L_41 - .L_40)
.L_40:
        /*122c*/ 	.word	0x00000000


	//----- nvinfo : EIATTR_CBANK_PARAM_SIZE
	.align		4
.L_41:
        /*1230*/ 	.byte	0x03, 0x19
        /*1232*/ 	.short	0x0470


	//----- nvinfo : EIATTR_PARAM_CBANK
	.align		4
        /*1234*/ 	.byte	0x04, 0x0a
        /*1236*/ 	.short	(.L_43 - .L_42)
	.align		4
.L_42:
        /*1238*/ 	.word	index@(.nv.constant0._ZN7cutlass13device_kernelINS_4gemm6kernel13GemmUniversalIN4cute5tupleIJiiiiEEENS1_10collective13CollectiveMmaINS1_34MainloopSm90TmaGmmaWarpSpecializedILi64ENS5_IJNS4_1CILi1EEESB_SB_EEENS1_32KernelTmaWarpSpecializedPingpongEEENS5_IJNSA_ILi64EEENSA_ILi48EEENSA_ILi16EEEEEENS_6half_tENS5_IJlSB_lEEESJ_SK_NS4_8TiledMMAINS4_8MMA_AtomIJNS4_4SM904GMMA25MMA_64x16x16_F32F16F16_SSILNSO_5MajorE0ELSQ_0ELNSO_7ScaleInE1ELSR_1EEEEEENS4_6LayoutISC_NS5_IJNSA_ILi0EEESV_SV_EEEEENS5_IJNS4_10UnderscoreESY_SY_EEEEENS4_13SM90_TMA_LOADENS4_14ComposedLayoutINS4_7SwizzleILi1ELi4ELi3EEENS4_18smem_ptr_flag_bitsILi16EEENSU_INS5_IJNSA_ILi8EEESH_EEENS5_IJSH_SB_EEEEEEEvNS4_8identityES11_S1B_vS1C_EENS_8epilogue10collective6detail29Sm90TmaWarpSpecializedAdapterINS1F_15DefaultEpilogueISJ_SK_SK_NS1E_6thread17LinearCombinationISJ_Li1EffLNS1J_9ScaleType4KindE0ELNS_15FloatRoundStyleE2ESJ_EENS1_15EpilogueDefaultEEEEEvvEEEEvNT_6ParamsE)
        /*123c*/ 	.short	0x0210
        /*123e*/ 	.short	0x0470


	//----- nvinfo : EIATTR_SW_WAR
	.align		4
.L_43:
        /*1240*/ 	.byte	0x04, 0x36
        /*1242*/ 	.short	(.L_45 - .L_44)
.L_44:
        /*1244*/ 	.word	0x00000008
.L_45:


//--------------------- .nv.callgraph             --------------------------
	.section	.nv.callgraph,"",@"SHT_CUDA_CALLGRAPH"
	.align	4
	.sectionentsize	8
	.align		4
        /*0000*/ 	.word	0x00000000
	.align		4
        /*0004*/ 	.word	0xffffffff
	.align		4
        /*0008*/ 	.word	index@(_ZN7cutlass13device_kernelINS_4gemm6kernel13GemmUniversalIN4cute5tupleIJiiiiEEENS1_10collective13CollectiveMmaINS1_34MainloopSm90TmaGmmaWarpSpecializedILi64ENS5_IJNS4_1CILi1EEESB_SB_EEENS1_32KernelTmaWarpSpecializedPingpongEEENS5_IJNSA_ILi64EEENSA_ILi48EEENSA_ILi16EEEEEENS_6half_tENS5_IJlSB_lEEESJ_SK_NS4_8TiledMMAINS4_8MMA_AtomIJNS4_4SM904GMMA25MMA_64x16x16_F32F16F16_SSILNSO_5MajorE0ELSQ_0ELNSO_7ScaleInE1ELSR_1EEEEEENS4_6LayoutISC_NS5_IJNSA_ILi0EEESV_SV_EEEEENS5_IJNS4_10UnderscoreESY_SY_EEEEENS4_13SM90_TMA_LOADENS4_14ComposedLayoutINS4_7SwizzleILi1ELi4ELi3EEENS4_18smem_ptr_flag_bitsILi16EEENSU_INS5_IJNSA_ILi8EEESH_EEENS5_IJSH_SB_EEEEEEEvNS4_8identityES11_S1B_vS1C_EENS_8epilogue10collective6detail29Sm90TmaWarpSpecializedAdapterINS1F_15DefaultEpilogueISJ_SK_SK_NS1E_6thread17LinearCombinationISJ_Li1EffLNS1J_9ScaleType4KindE0ELNS_15FloatRoundStyleE2ESJ_EENS1_15EpilogueDefaultEEEEEvvEEEEvNT_6ParamsE)
	.align		4
        /*000c*/ 	.word	index@(__assertfail)
	.align		4
        /*0010*/ 	.word	0x00000000
	.align		4
        /*0014*/ 	.word	0xfffffffe
	.align		4
        /*0018*/ 	.word	0x00000000
	.align		4
        /*001c*/ 	.word	0xfffffffd
	.align		4
        /*0020*/ 	.word	0x00000000
	.align		4
        /*0024*/ 	.word	0xfffffffc


//--------------------- .nv.constant4             --------------------------
	.section	.nv.constant4,"a",@progbits
	.align	8
	.align		8
.nv.constant4:
        /*0000*/ 	.dword	__assertfail
	.align		8
        /*0008*/ 	.dword	__unnamed_1
	.align		8
        /*0010*/ 	.dword	_ZN39_INTERNAL_1ced6483_4_k_cu_17613335_71164cuda3std3__45__cpo5beginE
	.align		8
        /*0018*/ 	.dword	_ZN39_INTERNAL_1ced6483_4_k_cu_17613335_71164cuda3std3__45__cpo3endE
	.align		8
        /*0020*/ 	.dword	_ZN39_INTERNAL_1ced6483_4_k_cu_17613335_71164cuda3std3__45__cpo6cbeginE
	.align		8
        /*0028*/ 	.dword	_ZN39_INTERNAL_1ced6483_4_k_cu_17613335_71164cuda3std3__45__cpo4cendE
	.align		8
        /*0030*/ 	.dword	_ZN39_INTERNAL_1ced6483_4_k_cu_17613335_71164cuda3std3__441_GLOBAL__N__1ced6483_4_k_cu_17613335_71166ignoreE
	.align		8
        /*0038*/ 	.dword	_ZN39_INTERNAL_1ced6483_4_k_cu_17613335_71164cuda3std3__419piecewise_constructE
	.align		8
        /*0040*/ 	.dword	_ZN39_INTERNAL_1ced6483_4_k_cu_17613335_71164cuda3std3__48in_placeE
	.align		8
        /*0048*/ 	.dword	_ZN39_INTERNAL_1ced6483_4_k_cu_17613335_71164cuda3std6ranges3__45__cpo4swapE
	.align		8
        /*0050*/ 	.dword	_ZN39_INTERNAL_1ced6483_4_k_cu_17613335_71164cuda3std6ranges3__45__cpo9iter_moveE
	.align		8
        /*0058*/ 	.dword	_ZN39_INTERNAL_1ced6483_4_k_cu_17613335_71164cute7productE
	.align		8
        /*0060*/ 	.dword	_ZN39_INTERNAL_1ced6483_4_k_cu_17613335_71164cute1_E
	.align		8
        /*0068*/ 	.dword	$str$22
	.align		8
        /*0070*/ 	.dword	$str$23


//--------------------- .text._ZN7cutlass13device_kernelINS_4gemm6kernel13GemmUniversalIN4cute5tupleIJiiiiEEENS1_10collective13CollectiveMmaINS1_34MainloopSm90TmaGmmaWarpSpecializedILi64ENS5_IJNS4_1CILi1EEESB_SB_EEENS1_32KernelTmaWarpSpecializedPingpongEEENS5_IJNSA_ILi64EEENSA_ILi48EEENSA_ILi16EEEEEENS_6half_tENS5_IJlSB_lEEESJ_SK_NS4_8TiledMMAINS4_8MMA_AtomIJNS4_4SM904GMMA25MMA_64x16x16_F32F16F16_SSILNSO_5MajorE0ELSQ_0ELNSO_7ScaleInE1ELSR_1EEEEEENS4_6LayoutISC_NS5_IJNSA_ILi0EEESV_SV_EEEEENS5_IJNS4_10UnderscoreESY_SY_EEEEENS4_13SM90_TMA_LOADENS4_14ComposedLayoutINS4_7SwizzleILi1ELi4ELi3EEENS4_18smem_ptr_flag_bitsILi16EEENSU_INS5_IJNSA_ILi8EEESH_EEENS5_IJSH_SB_EEEEEEEvNS4_8identityES11_S1B_vS1C_EENS_8epilogue10collective6detail29Sm90TmaWarpSpecializedAdapterINS1F_15DefaultEpilogueISJ_SK_SK_NS1E_6thread17LinearCombinationISJ_Li1EffLNS1J_9ScaleType4KindE0ELNS_15FloatRoundStyleE2ESJ_EENS1_15EpilogueDefaultEEEEEvvEEEEvNT_6ParamsE --------------------------
	.section	.text._ZN7cutlass13device_kernelINS_4gemm6kernel13GemmUniversalIN4cute5tupleIJiiiiEEENS1_10collective13CollectiveMmaINS1_34MainloopSm90TmaGmmaWarpSpecializedILi64ENS5_IJNS4_1CILi1EEESB_SB_EEENS1_32KernelTmaWarpSpecializedPingpongEEENS5_IJNSA_ILi64EEENSA_ILi48EEENSA_ILi16EEEEEENS_6half_tENS5_IJlSB_lEEESJ_SK_NS4_8TiledMMAINS4_8MMA_AtomIJNS4_4SM904GMMA25MMA_64x16x16_F32F16F16_SSILNSO_5MajorE0ELSQ_0ELNSO_7ScaleInE1ELSR_1EEEEEENS4_6LayoutISC_NS5_IJNSA_ILi0EEESV_SV_EEEEENS5_IJNS4_10UnderscoreESY_SY_EEEEENS4_13SM90_TMA_LOADENS4_14ComposedLayoutINS4_7SwizzleILi1ELi4ELi3EEENS4_18smem_ptr_flag_bitsILi16EEENSU_INS5_IJNSA_ILi8EEESH_EEENS5_IJSH_SB_EEEEEEEvNS4_8identityES11_S1B_vS1C_EENS_8epilogue10collective6detail29Sm90TmaWarpSpecializedAdapterINS1F_15DefaultEpilogueISJ_SK_SK_NS1E_6thread17LinearCombinationISJ_Li1EffLNS1J_9ScaleType4KindE0ELNS_15FloatRoundStyleE2ESJ_EENS1_15EpilogueDefaultEEEEEvvEEEEvNT_6ParamsE,"ax",@progbits
	.align	128
.text._ZN7cutlass13device_kernelINS_4gemm6kernel13GemmUniversalIN4cute5tupleIJiiiiEEENS1_10collective13CollectiveMmaINS1_34MainloopSm90TmaGmmaWarpSpecializedILi64ENS5_IJNS4_1CILi1EEESB_SB_EEENS1_32KernelTmaWarpSpecializedPingpongEEENS5_IJNSA_ILi64EEENSA_ILi48EEENSA_ILi16EEEEEENS_6half_tENS5_IJlSB_lEEESJ_SK_NS4_8TiledMMAINS4_8MMA_AtomIJNS4_4SM904GMMA25MMA_64x16x16_F32F16F16_SSILNSO_5MajorE0ELSQ_0ELNSO_7ScaleInE1ELSR_1EEEEEENS4_6LayoutISC_NS5_IJNSA_ILi0EEESV_SV_EEEEENS5_IJNS4_10UnderscoreESY_SY_EEEEENS4_13SM90_TMA_LOADENS4_14ComposedLayoutINS4_7SwizzleILi1ELi4ELi3EEENS4_18smem_ptr_flag_bitsILi16EEENSU_INS5_IJNSA_ILi8EEESH_EEENS5_IJSH_SB_EEEEEEEvNS4_8identityES11_S1B_vS1C_EENS_8epilogue10collective6detail29Sm90TmaWarpSpecializedAdapterINS1F_15DefaultEpilogueISJ_SK_SK_NS1E_6thread17LinearCombinationISJ_Li1EffLNS1J_9ScaleType4KindE0ELNS_15FloatRoundStyleE2ESJ_EENS1_15EpilogueDefaultEEEEEvvEEEEvNT_6ParamsE:
        .type           _ZN7cutlass13device_kernelINS_4gemm6kernel13GemmUniversalIN4cute5tupleIJiiiiEEENS1_10collective13CollectiveMmaINS1_34MainloopSm90TmaGmmaWarpSpecializedILi64ENS5_IJNS4_1CILi1EEESB_SB_EEENS1_32KernelTmaWarpSpecializedPingpongEEENS5_IJNSA_ILi64EEENSA_ILi48EEENSA_ILi16EEEEEENS_6half_tENS5_IJlSB_lEEESJ_SK_NS4_8TiledMMAINS4_8MMA_AtomIJNS4_4SM904GMMA25MMA_64x16x16_F32F16F16_SSILNSO_5MajorE0ELSQ_0ELNSO_7ScaleInE1ELSR_1EEEEEENS4_6LayoutISC_NS5_IJNSA_ILi0EEESV_SV_EEEEENS5_IJNS4_10UnderscoreESY_SY_EEEEENS4_13SM90_TMA_LOADENS4_14ComposedLayoutINS4_7SwizzleILi1ELi4ELi3EEENS4_18smem_ptr_flag_bitsILi16EEENSU_INS5_IJNSA_ILi8EEESH_EEENS5_IJSH_SB_EEEEEEEvNS4_8identityES11_S1B_vS1C_EENS_8epilogue10collective6detail29Sm90TmaWarpSpecializedAdapterINS1F_15DefaultEpilogueISJ_SK_SK_NS1E_6thread17LinearCombinationISJ_Li1EffLNS1J_9ScaleType4KindE0ELNS_15FloatRoundStyleE2ESJ_EENS1_15EpilogueDefaultEEEEEvvEEEEvNT_6ParamsE,@function
        .size           _ZN7cutlass13device_kernelINS_4gemm6kernel13GemmUniversalIN4cute5tupleIJiiiiEEENS1_10collective13CollectiveMmaINS1_34MainloopSm90TmaGmmaWarpSpecializedILi64ENS5_IJNS4_1CILi1EEESB_SB_EEENS1_32KernelTmaWarpSpecializedPingpongEEENS5_IJNSA_ILi64EEENSA_ILi48EEENSA_ILi16EEEEEENS_6half_tENS5_IJlSB_lEEESJ_SK_NS4_8TiledMMAINS4_8MMA_AtomIJNS4_4SM904GMMA25MMA_64x16x16_F32F16F16_SSILNSO_5MajorE0ELSQ_0ELNSO_7ScaleInE1ELSR_1EEEEEENS4_6LayoutISC_NS5_IJNSA_ILi0EEESV_SV_EEEEENS5_IJNS4_10UnderscoreESY_SY_EEEEENS4_13SM90_TMA_LOADENS4_14ComposedLayoutINS4_7SwizzleILi1ELi4ELi3EEENS4_18smem_ptr_flag_bitsILi16EEENSU_INS5_IJNSA_ILi8EEESH_EEENS5_IJSH_SB_EEEEEEEvNS4_8identityES11_S1B_vS1C_EENS_8epilogue10collective6detail29Sm90TmaWarpSpecializedAdapterINS1F_15DefaultEpilogueISJ_SK_SK_NS1E_6thread17LinearCombinationISJ_Li1EffLNS1J_9ScaleType4KindE0ELNS_15FloatRoundStyleE2ESJ_EENS1_15EpilogueDefaultEEEEEvvEEEEvNT_6ParamsE,(.L_x_237 - _ZN7cutlass13device_kernelINS_4gemm6kernel13GemmUniversalIN4cute5tupleIJiiiiEEENS1_10collective13CollectiveMmaINS1_34MainloopSm90TmaGmmaWarpSpecializedILi64ENS5_IJNS4_1CILi1EEESB_SB_EEENS1_32KernelTmaWarpSpecializedPingpongEEENS5_IJNSA_ILi64EEENSA_ILi48EEENSA_ILi16EEEEEENS_6half_tENS5_IJlSB_lEEESJ_SK_NS4_8TiledMMAINS4_8MMA_AtomIJNS4_4SM904GMMA25MMA_64x16x16_F32F16F16_SSILNSO_5MajorE0ELSQ_0ELNSO_7ScaleInE1ELSR_1EEEEEENS4_6LayoutISC_NS5_IJNSA_ILi0EEESV_SV_EEEEENS5_IJNS4_10UnderscoreESY_SY_EEEEENS4_13SM90_TMA_LOADENS4_14ComposedLayoutINS4_7SwizzleILi1ELi4ELi3EEENS4_18smem_ptr_flag_bitsILi16EEENSU_INS5_IJNSA_ILi8EEESH_EEENS5_IJSH_SB_EEEEEEEvNS4_8identityES11_S1B_vS1C_EENS_8epilogue10collective6detail29Sm90TmaWarpSpecializedAdapterINS1F_15DefaultEpilogueISJ_SK_SK_NS1E_6thread17LinearCombinationISJ_Li1EffLNS1J_9ScaleType4KindE0ELNS_15FloatRoundStyleE2ESJ_EENS1_15EpilogueDefaultEEEEEvvEEEEvNT_6ParamsE)
        .other          _ZN7cutlass13device_kernelINS_4gemm6kernel13GemmUniversalIN4cute5tupleIJiiiiEEENS1_10collective13CollectiveMmaINS1_34MainloopSm90TmaGmmaWarpSpecializedILi64ENS5_IJNS4_1CILi1EEESB_SB_EEENS1_32KernelTmaWarpSpecializedPingpongEEENS5_IJNSA_ILi64EEENSA_ILi48EEENSA_ILi16EEEEEENS_6half_tENS5_IJlSB_lEEESJ_SK_NS4_8TiledMMAINS4_8MMA_AtomIJNS4_4SM904GMMA25MMA_64x16x16_F32F16F16_SSILNSO_5MajorE0ELSQ_0ELNSO_7ScaleInE1ELSR_1EEEEEENS4_6LayoutISC_NS5_IJNSA_ILi0EEESV_SV_EEEEENS5_IJNS4_10UnderscoreESY_SY_EEEEENS4_13SM90_TMA_LOADENS4_14ComposedLayoutINS4_7SwizzleILi1ELi4ELi3EEENS4_18smem_ptr_flag_bitsILi16EEENSU_INS5_IJNSA_ILi8EEESH_EEENS5_IJSH_SB_EEEEEEEvNS4_8identityES11_S1B_vS1C_EENS_8epilogue10collective6detail29Sm90TmaWarpSpecializedAdapterINS1F_15DefaultEpilogueISJ_SK_SK_NS1E_6thread17LinearCombinationISJ_Li1EffLNS1J_9ScaleType4KindE0ELNS_15FloatRoundStyleE2ESJ_EENS1_15EpilogueDefaultEEEEEvvEEEEvNT_6ParamsE,@"STO_CUDA_ENTRY STV_DEFAULT"
_ZN7cutlass13device_kernelINS_4gemm6kernel13GemmUniversalIN4cute5tupleIJiiiiEEENS1_10collective13CollectiveMmaINS1_34MainloopSm90TmaGmmaWarpSpecializedILi64ENS5_IJNS4_1CILi1EEESB_SB_EEENS1_32KernelTmaWarpSpecializedPingpongEEENS5_IJNSA_ILi64EEENSA_ILi48EEENSA_ILi16EEEEEENS_6half_tENS5_IJlSB_lEEESJ_SK_NS4_8TiledMMAINS4_8MMA_AtomIJNS4_4SM904GMMA25MMA_64x16x16_F32F16F16_SSILNSO_5MajorE0ELSQ_0ELNSO_7ScaleInE1ELSR_1EEEEEENS4_6LayoutISC_NS5_IJNSA_ILi0EEESV_SV_EEEEENS5_IJNS4_10UnderscoreESY_SY_EEEEENS4_13SM90_TMA_LOADENS4_14ComposedLayoutINS4_7SwizzleILi1ELi4ELi3EEENS4_18smem_ptr_flag_bitsILi16EEENSU_INS5_IJNSA_ILi8EEESH_EEENS5_IJSH_SB_EEEEEEEvNS4_8identityES11_S1B_vS1C_EENS_8epilogue10collective6detail29Sm90TmaWarpSpecializedAdapterINS1F_15DefaultEpilogueISJ_SK_SK_NS1E_6thread17LinearCombinationISJ_Li1EffLNS1J_9ScaleType4KindE0ELNS_15FloatRoundStyleE2ESJ_EENS1_15EpilogueDefaultEEEEEvvEEEEvNT_6ParamsE:
[----:B------:R-:W0:Y:S01]  /*0000*/  LDC R1, c[0x0][0x28] ;  /* 0x00000a00ff017b82 */ /* 0x000e220000000800 */
[----:B------:R-:W1:Y:S01]  /*0010*/  S2R R4, SR_TID.X ;  /* 0x0000000000047919 */ /* 0x000e620000002100 */
[----:B------:R-:W-:Y:S01]  /*0020*/  ELECT P0, URZ, PT ;  /* 0x00000000003f782f */ /* 0x000fe20003800000 */
[----:B------:R-:W-:Y:S01]  /*0030*/  BSSY B0, `(.L_x_0) ;  /* 0x0000014000007945 */ /* 0x000fe20003800000 */
[----:B-1----:R-:W-:-:S05]  /*0040*/  SHF.R.U32.HI R0, RZ, 0x5, R4 ;  /* 0x00000005ff007819 */ /* 0x002fca0000011604 */
[----:B------:R-:W1:Y:S02]  /*0050*/  SHFL.IDX PT, R2, R0, RZ, 0x1f ;  /* 0x00001fff00027589 */ /* 0x000e6400000e0000 */
[----:B-1----:R-:W-:Y:S02]  /*0060*/  R2UR UR8, R2 ;  /* 0x00000000020872ca */ /* 0x002fe400000e0000 */
[----:B------:R-:W-:-:S05]  /*0070*/  SHF.R.U32.HI R2, RZ, 0x7, R4 ;  /* 0x00000007ff027819 */ /* 0x000fca0000011604 */
[----:B------:R1:W2:Y:S06]  /*0080*/  SHFL.IDX PT, R3, R2, RZ, 0x1f ;  /* 0x00001fff02037589 */ /* 0x0002ac00000e0000 */
[----:B------:R-:W-:Y:S02]  /*0090*/  USHF.R.S32.HI UR4, URZ, 0x1f, UR8 ;  /* 0x0000001f3f047899 */ /* 0x000fe40008011408 */
[----:B------:R-:W-:Y:S02]  /*00a0*/  ISETP.NE.OR P0, PT, RZ, UR8, !P0 ;  /* 0x00000008ff007c0c */ /* 0x000fe4000c705670 */
[----:B------:R-:W-:-:S04]  /*00b0*/  ULEA.HI UR4, UR4, UR8, URZ, 0x2 ;  /* 0x0000000804047291 */ /* 0x000fc8000f8f103f */
[----:B------:R-:W-:-:S04]  /*00c0*/  ULOP3.LUT UR4, UR4, 0xfffffffc, URZ, 0xc0, !UPT ;  /* 0xfffffffc04047892 */ /* 0x000fc8000f8ec03f */
[----:B------:R-:W-:-:S03]  /*00d0*/  UIADD3 UR8, UR8, -UR4, URZ ;  /* 0x8000000408087290 */ /* 0x000fc6000fffe03f */
[----:B01----:R-:W-:Y:S09]  /*00e0*/  @P0 BRA `(.L_x_1) ;  /* 0x0000000000200947 */ /* 0x003ff20003800000 */
[----:B------:R-:W-:Y:S02]  /*00f0*/  ULDC.64 UR4, c[0x0][0x198] ;  /* 0x0000660000047ab9 */ /* 0x000fe40000000a00 */
[----:B------:R-:W-:Y:S02]  /*0100*/  UIADD3 UR6, UP0, UR4, 0xf0, URZ ;  /* 0x000000f004067890 */ /* 0x000fe4000ff1e03f */
[----:B------:R-:W-:Y:S02]  /*0110*/  UIADD3 UR4, UP1, UR4, 0x1f0, URZ ;  /* 0x000001f004047890 */ /* 0x000fe4000ff3e03f */
[----:B------:R-:W-:Y:S02]  /*0120*/  UIADD3.X UR7, URZ, UR5, URZ, UP0, !UPT ;  /* 0x000000053f077290 */ /* 0x000fe400087fe43f */
[----:B------:R-:W-:-:S07]  /*0130*/  UIADD3.X UR5, URZ, UR5, URZ, UP1, !UPT ;  /* 0x000000053f057290 */ /* 0x000fce0008ffe43f */
[----:B------:R0:W-:Y:S02]  /*0140*/  UTMACCTL.PF [UR6] ;  /* 0x00000000060079b9 */ /* 0x0001e40008040000 */
[----:B------:R0:W-:Y:S02]  /*0150*/  UTMACCTL.PF [UR4] ;  /* 0x00000000040079b9 */ /* 0x0001e40008040000 */
[----:B0-----:R-:W-:Y:S01]  /*0160*/  NOP ;  /* 0x0000000000007918 */ /* 0x001fe20000000000 */
.L_x_1:
[----:B------:R-:W-:Y:S05]  /*0170*/  BSYNC B0 ;  /* 0x0000000000007941 */ /* 0x000fea0003800000 */
.L_x_0:
[----:B------:R-:W0:Y:S01]  /*0180*/  SHFL.IDX PT, R5, R0, RZ, 0x1f ;  /* 0x00001fff00057589 */ /* 0x000e2200000e0000 */
[----:B--2---:R-:W-:Y:S01]  /*0190*/  R2UR UR15, R3 ;  /* 0x00000000030f72ca */ /* 0x004fe200000e0000 */
[----:B------:R-:W-:-:S04]  /*01a0*/  UISETP.NE.AND UP0, UPT, UR8, 0x3, UPT ;  /* 0x000000030800788c */ /* 0x000fc8000bf05270 */
[----:B------:R-:W-:-:S08]  /*01b0*/  UISETP.EQ.OR UP0, UPT, UR8, URZ, !UP0 ;  /* 0x0000003f0800728c */ /* 0x000fd0000c702670 */
[----:B------:R-:W-:Y:S02]  /*01c0*/  UIADD3 UR18, UR15, -0x1, URZ ;  /* 0xffffffff0f127890 */ /* 0x000fe4000fffe03f */
[----:B------:R-:W-:Y:S02]  /*01d0*/  UISETP.EQ.AND UP0, UPT, UR15, URZ, UP0 ;  /* 0x0000003f0f00728c */ /* 0x000fe40008702270 */
[----:B------:R-:W-:Y:S02]  /*01e0*/  UISETP.GE.U32.AND UP1, UPT, UR18, 0x2, UPT ;  /* 0x000000021200788c */ /* 0x000fe4000bf26070 */
[----:B------:R-:W-:Y:S01]  /*01f0*/  USEL UR36, URZ, 0x1, !UP0 ;  /* 0x000000013f247887 */ /* 0x000fe2000c000000 */
[----:B0-----:R-:W-:-:S03]  /*0200*/  ISETP.NE.AND P0, PT, R5, RZ, PT ;  /* 0x000000ff0500720c */ /* 0x001fc60003f05270 */
[----:B------:R-:W-:-:S10]  /*0210*/  USEL UR36, UR36, 0x2, UP1 ;  /* 0x0000000224247887 */ /* 0x000fd40008800000 */
[----:B------:R-:W-:Y:S05]  /*0220*/  @P0 BRA `(.L_x_2) ;  /* 0x0000000800440947 */ /* 0x000fea0003800000 */
[----:B------:R-:W-:Y:S01]  /*0230*/  ELECT P0, URZ, PT ;  /* 0x00000000003f782f */ /* 0x000fe20003800000 */
[----:B------:R-:W-:-:S12]  /*0240*/  BSSY B0, `(.L_x_2) ;  /* 0x000008f000007945 */ /* 0x000fd80003800000 */
[----:B------:R-:W-:Y:S05]  /*0250*/  @!P0 BRA `(.L_x_3) ;  /* 0x0000000800348947 */ /* 0x000fea0003800000 */
[----:B------:R-:W0:Y:S01]  /*0260*/  S2UR UR9, SR_CgaCtaId ;  /* 0x00000000000979c3 */ /* 0x000e220000008800 */
[----:B------:R-:W-:Y:S01]  /*0270*/  UMOV UR4, 0x400 ;  /* 0x0000040000047882 */ /* 0x000fe20000000000 */
[----:B------:R-:W-:Y:S01]  /*0280*/  UMOV UR5, 0x1 ;  /* 0x0000000100057882 */ /* 0x000fe20000000000 */
[----:B------:R-:W-:Y:S02]  /*0290*/  UMOV UR6, 0x80 ;  /* 0x0000008000067882 */ /* 0x000fe40000000000 */
[----:B------:R-:W-:-:S04]  /*02a0*/  UIADD3 UR6, -UR6, 0x100000, URZ ;  /* 0x0010000006067890 */ /* 0x000fc8000fffe13f */
[----:B------:R-:W-:Y:S02]  /*02b0*/  USHF.L.U32 UR7, UR6, 0xb, URZ ;  /* 0x0000000b06077899 */ /* 0x000fe4000800063f */
[----:B------:R-:W-:Y:S02]  /*02c0*/  USHF.L.U32 UR6, UR6, 0x1, URZ ;  /* 0x0000000106067899 */ /* 0x000fe4000800063f */
[----:B0-----:R-:W-:Y:S02]  /*02d0*/  ULEA UR9, UR9, UR4, 0x18 ;  /* 0x0000000409097291 */ /* 0x001fe4000f8ec03f */
[----:B------:R-:W-:-:S04]  /*02e0*/  UIADD3 UR4, -UR5, 0x100000, URZ ;  /* 0x0010000005047890 */ /* 0x000fc8000fffe13f */
[----:B------:R-:W-:Y:S02]  /*02f0*/  USHF.L.U32 UR5, UR4, 0xb, URZ ;  /* 0x0000000b04057899 */ /* 0x000fe4000800063f */
[----:B------:R-:W-:Y:S01]  /*0300*/  USHF.L.U32 UR4, UR4, 0x1, URZ ;  /* 0x0000000104047899 */ /* 0x000fe2000800063f */
[----:B------:R-:W0:Y:S11]  /*0310*/  FENCE.VIEW.ASYNC.S ;  /* 0x00000000000073c6 */ /* 0x000e360000000000 */
[----:B0-----:R0:W1:Y:S01]  /*0320*/  SYNCS.EXCH.64 URZ, [UR9], UR4 ;  /* 0x00000004093f75b2 */ /* 0x0010620008000100 */
[----:B------:R0:W2:Y:S01]  /*0330*/  SYNCS.EXCH.64 URZ, [UR9+0x200], UR6 ;  /* 0x00020006093f75b2 */ /* 0x0000a20008000100 */
[----:B------:R0:W3:Y:S01]  /*0340*/  SYNCS.EXCH.64 URZ, [UR9+0x8], UR4 ;  /* 0x00000804093f75b2 */ /* 0x0000e20008000100 */
[----:B------:R0:W4:Y:S01]  /*0350*/  SYNCS.EXCH.64 URZ, [UR9+0x208], UR6 ;  /* 0x00020806093f75b2 */ /* 0x0001220008000100 */
[----:B------:R0:W0:Y:S01]  /*0360*/  SYNCS.EXCH.64 URZ, [UR9+0x10], UR4 ;  /* 0x00001004093f75b2 */ /* 0x0000220008000100 */
        /* <DEDUP_REMOVED lines=123> */
[----:B-1234-:R-:W-:Y:S01]  /*0b20*/  NOP ;  /* 0x0000000000007918 */ /* 0x01efe20000000000 */
.L_x_3:
[----:B0-----:R-:W-:Y:S05]  /*0b30*/  BSYNC B0 ;  /* 0x0000000000007941 */ /* 0x001fea0003800000 */
.L_x_2:
[----:B------:R-:W0:Y:S01]  /*0b40*/  SHFL.IDX PT, R5, R0, RZ, 0x1f ;  /* 0x00001fff00057589 */ /* 0x000e2200000e0000 */
[----:B------:R-:W-:Y:S01]  /*0b50*/  ELECT P0, URZ, PT ;  /* 0x00000000003f782f */ /* 0x000fe20003800000 */
[----:B------:R-:W-:Y:S01]  /*0b60*/  NOP ;  /* 0x0000000000007918 */ /* 0x000fe20000000000 */
[----:B------:R-:W-:Y:S01]  /*0b70*/  ELECT P1, URZ, PT ;  /* 0x00000000003f782f */ /* 0x000fe20003820000 */
[----:B------:R-:W1:Y:S01]  /*0b80*/  SHFL.IDX PT, R3, R0, RZ, 0x1f ;  /* 0x00001fff00037589 */ /* 0x000e6200000e0000 */
[----:B------:R-:W-:Y:S01]  /*0b90*/  UMOV UR4, 0x20 ;  /* 0x0000002000047882 */ /* 0x000fe20000000000 */
[----:B------:R-:W-:Y:S01]  /*0ba0*/  UMOV UR12, 0x80 ;  /* 0x00000080000c7882 */ /* 0x000fe20000000000 */
[----:B------:R-:W-:Y:S01]  /*0bb0*/  NOP ;  /* 0x0000000000007918 */ /* 0x000fe20000000000 */
[----:B------:R2:W3:Y:S01]  /*0bc0*/  SHFL.IDX PT, R55, R2, RZ, 0x1f ;  /* 0x00001fff02377589 */ /* 0x0004e200000e0000 */
[----:B------:R-:W-:Y:S01]  /*0bd0*/  ULDC.64 UR56, c[0x0][0x208] ;  /* 0x0000820000387ab9 */ /* 0x000fe20000000a00 */
[----:B0-----:R-:W-:-:S02]  /*0be0*/  ISETP.NE.OR P0, PT, R5, RZ, !P0 ;  /* 0x000000ff0500720c */ /* 0x001fc40004705670 */
[----:B-1----:R-:W-:Y:S02]  /*0bf0*/  ISETP.NE.OR P1, PT, R3, RZ, !P1 ;  /* 0x000000ff0300720c */ /* 0x002fe40004f25670 */
[----:B------:R-:W-:-:S04]  /*0c00*/  SHF.R.S32.HI R3, RZ, 0x1f, R4 ;  /* 0x0000001fff037819 */ /* 0x000fc80000011404 */
[----:B------:R-:W-:-:S05]  /*0c10*/  LEA.HI R3, R3, R4, RZ, 0x7 ;  /* 0x0000000403037211 */ /* 0x000fca00078f38ff */
[----:B------:R-:W-:Y:S01]  /*0c20*/  VOTEU.ALL UP0, P0 ;  /* 0x00000000003f7886 */ /* 0x000fe20000000000 */
[----:B------:R-:W-:Y:S01]  /*0c30*/  LOP3.LUT R3, R3, 0xffffff80, RZ, 0xc0, !PT ;  /* 0xffffff8003037812 */ /* 0x000fe200078ec0ff */
[----:B------:R-:W-:-:S03]  /*0c40*/  VOTEU.ALL UP1, P1 ;  /* 0x00000000003f7886 */ /* 0x000fc60000820000 */
[----:B------:R-:W0:Y:S01]  /*0c50*/  @!UP0 S2UR UR7, SR_CgaCtaId ;  /* 0x00000000000789c3 */ /* 0x000e220000008800 */
[----:B------:R-:W-:Y:S01]  /*0c60*/  @!UP0 UMOV UR6, 0x400 ;  /* 0x0000040000068882 */ /* 0x000fe20000000000 */
[----:B------:R-:W-:-:S04]  /*0c70*/  @!UP0 UIADD3 UR4, -UR4, 0x100000, URZ ;  /* 0x0010000004048890 */ /* 0x000fc8000fffe13f */
[----:B------:R-:W-:Y:S02]  /*0c80*/  @!UP0 USHF.L.U32 UR5, UR4, 0xb, URZ ;  /* 0x0000000b04058899 */ /* 0x000fe4000800063f */
[----:B------:R-:W-:Y:S01]  /*0c90*/  @!UP0 USHF.L.U32 UR4, UR4, 0x1, URZ ;  /* 0x0000000104048899 */ /* 0x000fe2000800063f */
[----:B------:R-:W-:Y:S01]  /*0ca0*/  IMAD.IADD R3, R4, 0x1, -R3 ;  /* 0x0000000104037824 */ /* 0x000fe200078e0a03 */
[----:B------:R-:W-:Y:S01]  /*0cb0*/  @!UP1 UMOV UR10, 0x400 ;  /* 0x00000400000a9882 */ /* 0x000fe20000000000 */
[----:B------:R-:W-:Y:S01]  /*0cc0*/  VOTEU.ALL UP2, P1 ;  /* 0x00000000003f7886 */ /* 0x000fe20000840000 */
[----:B------:R-:W-:Y:S01]  /*0cd0*/  VOTEU.ALL UP3, P1 ;  /* 0x00000000003f7886 */ /* 0x000fe20000860000 */
[----:B------:R-:W-:Y:S01]  /*0ce0*/  VOTEU.ALL UP4, P1 ;  /* 0x00000000003f7886 */ /* 0x000fe20000880000 */
[----:B------:R-:W1:Y:S01]  /*0cf0*/  @!UP1 S2UR UR11, SR_CgaCtaId ;  /* 0x00000000000b99c3 */ /* 0x000e620000008800 */
[----:B------:R-:W-:Y:S01]  /*0d00*/  VOTEU.ALL UP5, P1 ;  /* 0x00000000003f7886 */ /* 0x000fe200008a0000 */
[----:B------:R-:W-:Y:S01]  /*0d10*/  ISETP.NE.AND P1, PT, RZ, UR15, PT ;  /* 0x0000000fff007c0c */ /* 0x000fe2000bf25270 */
[----:B0-----:R-:W-:-:S02]  /*0d20*/  @!UP0 ULEA UR9, UR7, UR6, 0x18 ;  /* 0x0000000607098291 */ /* 0x001fc4000f8ec03f */
[----:B------:R-:W-:-:S04]  /*0d30*/  @!UP1 UIADD3 UR6, -UR12, 0x100000, URZ ;  /* 0x001000000c069890 */ /* 0x000fc8000fffe13f */
[----:B------:R-:W-:Y:S02]  /*0d40*/  @!UP1 USHF.L.U32 UR7, UR6, 0xb, URZ ;  /* 0x0000000b06079899 */ /* 0x000fe4000800063f */
[----:B------:R-:W-:Y:S01]  /*0d50*/  @!UP1 USHF.L.U32 UR6, UR6, 0x1, URZ ;  /* 0x0000000106069899 */ /* 0x000fe2000800063f */
[----:B------:R-:W-:Y:S01]  /*0d60*/  VOTEU.ALL UP0, P0 ;  /* 0x00000000003f7886 */ /* 0x000fe20000000000 */
[----:B-1----:R-:W-:Y:S01]  /*0d70*/  @!UP1 ULEA UR10, UR11, UR10, 0x18 ;  /* 0x0000000a0b0a9291 */ /* 0x002fe2000f8ec03f */
[----:B------:R-:W-:Y:S01]  /*0d80*/  VOTEU.ALL UP1, P0 ;  /* 0x00000000003f7886 */ /* 0x000fe20000020000 */
[----:B------:R-:W0:Y:S02]  /*0d90*/  FENCE.VIEW.ASYNC.S ;  /* 0x00000000000073c6 */ /* 0x000e240000000000 */
[----:B0-----:R-:W0:Y:S02]  /*0da0*/  @!UP0 SYNCS.EXCH.64 URZ, [UR9+0x430], UR4 ;  /* 0x00043004093f85b2 */ /* 0x001e240008000100 */
[----:B------:R1:W0:Y:S01]  /*0db0*/  @!UP1 SYNCS.EXCH.64 URZ, [UR9+0x438], UR4 ;  /* 0x00043804093f95b2 */ /* 0x0002220008000100 */
[----:B------:R-:W-:Y:S01]  /*0dc0*/  NOP ;  /* 0x0000000000007918 */ /* 0x000fe20000000000 */
[----:B-1----:R-:W-:-:S02]  /*0dd0*/  ULDC.64 UR4, c[0x0][0x598] ;  /* 0x0001660000047ab9 */ /* 0x002fc40000000a00 */
[----:B------:R-:W-:Y:S02]  /*0de0*/  ISETP.NE.U32.AND P0, PT, RZ, UR4, PT ;  /* 0x00000004ff007c0c */ /* 0x000fe4000bf05070 */
[----:B------:R2:W0:Y:S02]  /*0df0*/  @!UP2 SYNCS.EXCH.64 URZ, [UR10+0x410], UR6 ;  /* 0x000410060a3fa5b2 */ /* 0x0004240008000100 */
[----:B------:R-:W-:Y:S01]  /*0e00*/  ISETP.NE.AND.EX P0, PT, RZ, UR5, PT, P0 ;  /* 0x00000005ff007c0c */ /* 0x000fe2000bf05300 */
[----:B------:R2:W0:Y:S01]  /*0e10*/  @!UP3 SYNCS.EXCH.64 URZ, [UR10+0x418], UR6 ;  /* 0x000418060a3fb5b2 */ /* 0x0004220008000100 */
[----:B------:R2:W0:Y:S01]  /*0e20*/  @!UP4 SYNCS.EXCH.64 URZ, [UR10+0x420], UR6 ;  /* 0x000420060a3fc5b2 */ /* 0x0004220008000100 */
[----:B------:R2:W0:Y:S01]  /*0e30*/  @!UP5 SYNCS.EXCH.64 URZ, [UR10+0x428], UR6 ;  /* 0x000428060a3fd5b2 */ /* 0x0004220008000100 */
[----:B------:R-:W-:Y:S01]  /*0e40*/  NOP ;  /* 0x0000000000007918 */ /* 0x000fe20000000000 */
[----:B0-----:R-:W-:Y:S08]  /*0e50*/  BAR.SYNC.DEFER_BLOCKING 0x0 ;  /* 0x0000000000007b1d */ /* 0x001ff00000010000 */
[----:B--23--:R-:W-:Y:S05]  /*0e60*/  @!P0 BRA `(.L_x_4) ;  /* 0x00000000001c8947 */ /* 0x00cfea0003800000 */
[----:B------:R-:W0:Y:S02]  /*0e70*/  LDC.64 R6, c[0x0][0x598] ;  /* 0x00016600ff067b82 */ /* 0x000e240000000a00 */
[----:B0-----:R-:W2:Y:S02]  /*0e80*/  LDG.E.64 R6, desc[UR56][R6.64] ;  /* 0x0000003806067981 */ /* 0x001ea4000c1e1b00 */
[----:B--2---:R-:W-:-:S04]  /*0e90*/  ISETP.NE.U32.AND P0, PT, R6, RZ, PT ;  /* 0x000000ff0600720c */ /* 0x004fc80003f05070 */
[----:B------:R-:W-:-:S13]  /*0ea0*/  ISETP.NE.AND.EX P0, PT, R7, RZ, PT, P0 ;  /* 0x000000ff0700720c */ /* 0x000fda0003f05300 */
[----:B------:R-:W-:Y:S05]  /*0eb0*/  @!P0 BRA `(.L_x_4) ;  /* 0x0000000000088947 */ /* 0x000fea0003800000 */
[----:B------:R1:W5:Y:S01]  /*0ec0*/  LD.E R22, desc[UR56][R6.64] ;  /* 0x0000003806167980 */ /* 0x000362000c101900 */
[----:B------:R-:W-:Y:S05]  /*0ed0*/  BRA `(.L_x_5) ;  /* 0x0000000000247947 */ /* 0x000fea0003800000 */
.L_x_4:
[----:B------:R-:W-:Y:S02]  /*0ee0*/  ULDC.64 UR4, c[0x0][0x588] ;  /* 0x0001620000047ab9 */ /* 0x000fe40000000a00 */
[----:B------:R-:W-:-:S04]  /*0ef0*/  ISETP.NE.U32.AND P0, PT, RZ, UR4, PT ;  /* 0x00000004ff007c0c */ /* 0x000fc8000bf05070 */
[----:B------:R-:W-:-:S13]  /*0f00*/  ISETP.NE.AND.EX P0, PT, RZ, UR5, PT, P0 ;  /* 0x00000005ff007c0c */ /* 0x000fda000bf05300 */
[----:B------:R-:W-:Y:S05]  /*0f10*/  @!P0 BRA `(.L_x_6) ;  /* 0x00000000000c8947 */ /* 0x000fea0003800000 */
[----:B------:R-:W0:Y:S02]  /*0f20*/  LDC.64 R22, c[0x0][0x588] ;  /* 0x00016200ff167b82 */ /* 0x000e240000000a00 */
[----:B0-----:R0:W5:Y:S01]  /*0f30*/  LDG.E R22, desc[UR56][R22.64] ;  /* 0x0000003816167981 */ /* 0x001162000c1e1900 */
[----:B------:R-:W-:Y:S05]  /*0f40*/  BRA `(.L_x_5) ;  /* 0x0000000000087947 */ /* 0x000fea0003800000 */
.L_x_6:
[----:B------:R-:W-:Y:S02]  /*0f50*/  ULDC UR4, c[0x0][0x580] ;  /* 0x0001600000047ab9 */ /* 0x000fe40000000800 */
[----:B------:R-:W-:-:S07]  /*0f60*/  IMAD.U32 R22, RZ, RZ, UR4 ;  /* 0x00000004ff167e24 */ /* 0x000fce000f8e00ff */
.L_x_5:
[----:B------:R-:W-:Y:S02]  /*0f70*/  ULDC.64 UR4, c[0x0][0x5a0] ;  /* 0x0001680000047ab9 */ /* 0x000fe40000000a00 */
[----:B------:R-:W-:-:S04]  /*0f80*/  ISETP.NE.U32.AND P0, PT, RZ, UR4, PT ;  /* 0x00000004ff007c0c */ /* 0x000fc8000bf05070 */
[----:B------:R-:W-:-:S13]  /*0f90*/  ISETP.NE.AND.EX P0, PT, RZ, UR5, PT, P0 ;  /* 0x00000005ff007c0c */ /* 0x000fda000bf05300 */
[----:B------:R-:W-:Y:S05]  /*0fa0*/  @!P0 BRA `(.L_x_7) ;  /* 0x00000000001c8947 */ /* 0x000fea0003800000 */
[----:B-1----:R-:W1:Y:S02]  /*0fb0*/  LDC.64 R6, c[0x0][0x5a0] ;  /* 0x00016800ff067b82 */ /* 0x002e640000000a00 */
[----:B-1----:R-:W2:Y:S02]  /*0fc0*/  LDG.E.64 R6, desc[UR56][R6.64] ;  /* 0x0000003806067981 */ /* 0x002ea4000c1e1b00 */
[----:B--2---:R-:W-:-:S04]  /*0fd0*/  ISETP.NE.U32.AND P0, PT, R6, RZ, PT ;  /* 0x000000ff0600720c */ /* 0x004fc80003f05070 */
[----:B------:R-:W-:-:S13]  /*0fe0*/  ISETP.NE.AND.EX P0, PT, R7, RZ, PT, P0 ;  /* 0x000000ff0700720c */ /* 0x000fda0003f05300 */
[----:B------:R-:W-:Y:S05]  /*0ff0*/  @!P0 BRA `(.L_x_7) ;  /* 0x0000000000088947 */ /* 0x000fea0003800000 */
[----:B0-----:R2:W5:Y:S01]  /*1000*/  LD.E R23, desc[UR56][R6.64] ;  /* 0x0000003806177980 */ /* 0x001562000c101900 */
[----:B------:R-:W-:Y:S05]  /*1010*/  BRA `(.L_x_8) ;  /* 0x0000000000247947 */ /* 0x000fea0003800000 */
.L_x_7:
[----:B------:R-:W-:Y:S02]  /*1020*/  ULDC.64 UR4, c[0x0][0x590] ;  /* 0x0001640000047ab9 */ /* 0x000fe40000000a00 */
[----:B------:R-:W-:-:S04]  /*1030*/  ISETP.NE.U32.AND P0, PT, RZ, UR4, PT ;  /* 0x00000004ff007c0c */ /* 0x000fc8000bf05070 */
[----:B------:R-:W-:-:S13]  /*1040*/  ISETP.NE.AND.EX P0, PT, RZ, UR5, PT, P0 ;  /* 0x00000005ff007c0c */ /* 0x000fda000bf05300 */
[----:B------:R-:W-:Y:S05]  /*1050*/  @!P0 BRA `(.L_x_9) ;  /* 0x00000000000c8947 */ /* 0x000fea0003800000 */
[----:B-1----:R-:W0:Y:S02]  /*1060*/  LDC.64 R6, c[0x0][0x590] ;  /* 0x00016400ff067b82 */ /* 0x002e240000000a00 */
[----:B0-----:R0:W5:Y:S01]  /*1070*/  LDG.E R23, desc[UR56][R6.64] ;  /* 0x0000003806177981 */ /* 0x001162000c1e1900 */
[----:B------:R-:W-:Y:S05]  /*1080*/  BRA `(.L_x_8) ;  /* 0x0000000000087947 */ /* 0x000fea0003800000 */
.L_x_9:
[----:B------:R-:W-:Y:S02]  /*1090*/  ULDC UR4, c[0x0][0x584] ;  /* 0x0001610000047ab9 */ /* 0x000fe40000000800 */
[----:B0-----:R-:W-:-:S07]  /*10a0*/  IMAD.U32 R23, RZ, RZ, UR4 ;  /* 0x00000004ff177e24 */ /* 0x001fce000f8e00ff */
.L_x_8:
[----:B------:R-:W3:Y:S01]  /*10b0*/  S2UR UR10, SR_CTAID.Y ;  /* 0x00000000000a79c3 */ /* 0x000ee20000002600 */
[----:B------:R-:W-:Y:S01]  /*10c0*/  ULDC UR5, c[0x0][0x65c] ;  /* 0x0001970000057ab9 */ /* 0x000fe20000000800 */
[----:B------:R-:W-:Y:S01]  /*10d0*/  UISETP.NE.AND UP0, UPT, UR15, 0x2, UPT ;  /* 0x000000020f00788c */ /* 0x000fe2000bf05270 */
[----:B------:R-:W-:Y:S01]  /*10e0*/  IMAD.MOV.U32 R18, RZ, RZ, -0x1 ;  /* 0xffffffffff127424 */ /* 0x000fe200078e00ff */
[----:B------:R-:W-:Y:S01]  /*10f0*/  UISETP.NE.AND UP2, UPT, UR5, 0x1, UPT ;  /* 0x000000010500788c */ /* 0x000fe2000bf45270 */
[----:B------:R-:W-:Y:S02]  /*1100*/  IMAD.MOV.U32 R2, RZ, RZ, -0x1 ;  /* 0xffffffffff027424 */ /* 0x000fe400078e00ff */
[----:B------:R-:W-:Y:S01]  /*1110*/  IMAD.MOV.U32 R19, RZ, RZ, -0x1 ;  /* 0xffffffffff137424 */ /* 0x000fe200078e00ff */
[----:B------:R-:W4:Y:S01]  /*1120*/  S2UR UR4, SR_CTAID.X ;  /* 0x00000000000479c3 */ /* 0x000f220000002500 */
[----:B------:R-:W-:-:S06]  /*1130*/  UP2UR UR38, UPR, URZ, 0x4 ;  /* 0x000000043f267883 */ /* 0x000fcc0008000000 */
[----:B------:R-:W-:Y:S01]  /*1140*/  @UP2 ULDC UR12, c[0x0][0x10] ;  /* 0x00000400000c2ab9 */ /* 0x000fe20000000800 */
[----:B------:R-:W-:Y:S01]  /*1150*/  @UP2 UMOV UR7, URZ ;  /* 0x0000003f00072c82 */ /* 0x000fe20008000000 */
[----:B------:R-:W-:Y:S01]  /*1160*/  @UP2 UMOV UR5, URZ ;  /* 0x0000003f00052c82 */ /* 0x000fe20008000000 */
[----:B012---:R-:W0:Y:S01]  /*1170*/  LDC.64 R6, c[0x0][0x650] ;  /* 0x00019400ff067b82 */ /* 0x007e220000000a00 */
[----:B---3--:R-:W-:Y:S02]  /*1180*/  @UP2 UMOV UR9, UR10 ;  /* 0x0000000a00092c82 */ /* 0x008fe40008000000 */
[----:B------:R-:W-:Y:S01]  /*1190*/  @UP2 UMOV UR6, UR9 ;  /* 0x0000000900062c82 */ /* 0x000fe20008000000 */
[----:B------:R-:W-:Y:S01]  /*11a0*/  @!UP2 UMOV UR9, UR10 ;  /* 0x0000000a0009ac82 */ /* 0x000fe20008000000 */
[----:B----4-:R-:W-:-:S03]  /*11b0*/  @UP2 UIMAD.WIDE.U32 UR12, UR4, UR12, UR6 ;  /* 0x0000000c040c22a5 */ /* 0x010fc6000f8e0006 */
[----:B------:R-:W-:Y:S01]  /*11c0*/  @!UP2 ULDC UR6, c[0x0][0xc] ;  /* 0x000003000006aab9 */ /* 0x000fe20000000800 */
[----:B------:R-:W-:Y:S01]  /*11d0*/  @UP2 UIADD3 UR14, UR13, UR5, URZ ;  /* 0x000000050d0e2290 */ /* 0x000fe2000fffe03f */
[----:B------:R-:W-:Y:S02]  /*11e0*/  ULDC UR10, c[0x0][0xc] ;  /* 0x00000300000a7ab9 */ /* 0x000fe40000000800 */
[----:B------:R-:W-:Y:S01]  /*11f0*/  UMOV UR5, URZ ;  /* 0x0000003f00057c82 */ /* 0x000fe20008000000 */
[----:B------:R-:W-:Y:S01]  /*1200*/  ULDC UR11, c[0x0][0x10] ;  /* 0x00000400000b7ab9 */ /* 0x000fe20000000800 */
[----:B------:R-:W-:Y:S02]  /*1210*/  @!UP2 UIMAD.WIDE.U32 UR6, UR6, UR9, UR4 ;  /* 0x000000090606a2a5 */ /* 0x000fe4000f8e0004 */
[----:B------:R-:W-:Y:S01]  /*1220*/  UIMAD.WIDE.U32 UR10, UR10, UR11, URZ ;  /* 0x0000000b0a0a72a5 */ /* 0x000fe2000f8e003f */
[----:B------:R-:W-:-:S03]  /*1230*/  ULDC UR13, c[0x0][0x14] ;  /* 0x00000500000d7ab9 */ /* 0x000fc60000000800 */
[----:B------:R-:W-:Y:S02]  /*1240*/  UIMAD.WIDE.U32 UR54, UR10, UR13, URZ ;  /* 0x0000000d0a3672a5 */ /* 0x000fe4000f8e003f */
[----:B------:R-:W-:Y:S01]  /*1250*/  UIMAD UR37, UR11, UR13, URZ ;  /* 0x0000000d0b2572a4 */ /* 0x000fe2000f8e023f */
[----:B------:R-:W-:Y:S01]  /*1260*/  @!UP2 UMOV UR12, UR6 ;  /* 0x00000006000cac82 */ /* 0x000fe20008000000 */
[----:B------:R-:W-:Y:S02]  /*1270*/  @!UP2 UMOV UR14, UR7 ;  /* 0x00000007000eac82 */ /* 0x000fe40008000000 */
[----:B------:R-:W-:Y:S02]  /*1280*/  UIADD3 UR37, UR55, UR37, URZ ;  /* 0x0000002537257290 */ /* 0x000fe4000fffe03f */
[----:B------:R-:W-:-:S04]  /*1290*/  UIADD3 UR6, UP1, UR12, UR54, URZ ;  /* 0x000000360c067290 */ /* 0x000fc8000ff3e03f */
[----:B------:R-:W-:Y:S02]  /*12a0*/  UIADD3.X UR7, UR14, UR37, URZ, UP1, !UPT ;  /* 0x000000250e077290 */ /* 0x000fe40008ffe43f */
[----:B------:R-:W-:Y:S02]  /*12b0*/  USEL UR6, UR6, UR12, !UP0 ;  /* 0x0000000c06067287 */ /* 0x000fe4000c000000 */
[----:B------:R-:W-:-:S04]  /*12c0*/  USEL UR7, UR7, UR14, !UP0 ;  /* 0x0000000e07077287 */ /* 0x000fc8000c000000 */
[----:B0-----:R-:W-:Y:S01]  /*12d0*/  ISETP.LE.U32.AND P0, PT, R6, UR6, PT ;  /* 0x0000000606007c0c */ /* 0x001fe2000bf03070 */
[----:B------:R-:W-:Y:S02]  /*12e0*/  IMAD.U32 R16, RZ, RZ, UR6 ;  /* 0x00000006ff107e24 */ /* 0x000fe4000f8e00ff */
[----:B------:R-:W-:Y:S02]  /*12f0*/  IMAD.U32 R0, RZ, RZ, UR7 ;  /* 0x00000007ff007e24 */ /* 0x000fe4000f8e00ff */
[----:B------:R-:W-:-:S03]  /*1300*/  IMAD.U32 R17, RZ, RZ, UR7 ;  /* 0x00000007ff117e24 */ /* 0x000fc6000f8e00ff */
[----:B------:R-:W-:Y:S02]  /*1310*/  ISETP.GE.U32.AND.EX P0, PT, R0, R7, PT, P0 ;  /* 0x000000070000720c */ /* 0x000fe40003f06100 */
[----:B------:R-:W-:-:S11]  /*1320*/  PRMT R0, RZ, 0x7610, R0 ;  /* 0x00007610ff007816 */ /* 0x000fd60000000000 */
[----:B------:R-:W-:Y:S05]  /*1330*/  @P0 BRA `(.L_x_10) ;  /* 0x00000004008c0947 */ /* 0x000fea0003800000 */
[----:B------:R-:W-:Y:S01]  /*1340*/  I2FP.F32.U32 R0, UR4 ;  /* 0x0000000400007c45 */ /* 0x000fe20008201000 */
[----:B------:R-:W-:Y:S01]  /*1350*/  ULDC.64 UR16, c[0x0][0x628] ;  /* 0x00018a0000107ab9 */ /* 0x000fe20000000a00 */
[----:B------:R-:W-:Y:S01]  /*1360*/  ULDC UR6, c[0x0][0x150] ;  /* 0x0000540000067ab9 */ /* 0x000fe20000000800 */
[----:B------:R-:W-:Y:S01]  /*1370*/  ISETP.NE.U32.AND P0, PT, RZ, UR16, PT ;  /* 0x00000010ff007c0c */ /* 0x000fe2000bf05070 */
[----:B------:R-:W-:Y:S01]  /*1380*/  ULDC UR15, c[0x0][0x630] ;  /* 0x00018c00000f7ab9 */ /* 0x000fe20000000800 */
[----:B------:R-:W-:Y:S01]  /*1390*/  FMUL R0, R0, UR6 ;  /* 0x0000000600007c20 */ /* 0x000fe20008400000 */
[----:B------:R-:W-:Y:S01]  /*13a0*/  R2UR UR19, R16 ;  /* 0x00000000101372ca */ /* 0x000fe200000e0000 */
[----:B------:R-:W-:Y:S01]  /*13b0*/  ULDC UR21, c[0x0][0x154] ;  /* 0x0000550000157ab9 */ /* 0x000fe20000000800 */
[----:B------:R-:W-:Y:S01]  /*13c0*/  ISETP.NE.AND.EX P0, PT, RZ, UR17, PT, P0 ;  /* 0x00000011ff007c0c */ /* 0x000fe2000bf05300 */
[----:B------:R0:W1:Y:S01]  /*13d0*/  F2I.U32.TRUNC.NTZ R2, R0 ;  /* 0x0000000000027305 */ /* 0x000062000020f000 */
[----:B------:R-:W-:-:S02]  /*13e0*/  R2UR UR20, R17 ;  /* 0x00000000111472ca */ /* 0x000fc400000e0000 */
[----:B------:R-:W-:Y:S02]  /*13f0*/  R2UR UR6, R16 ;  /* 0x00000000100672ca */ /* 0x000fe400000e0000 */
[----:B------:R-:W-:-:S07]  /*1400*/  R2UR UR7, R17 ;  /* 0x00000000110772ca */ /* 0x000fce00000e0000 */
[----:B0-----:R-:W-:Y:S08]  /*1410*/  @!P0 BRA `(.L_x_11) ;  /* 0x0000000000308947 */ /* 0x001ff00003800000 */
[----:B------:R-:W-:Y:S01]  /*1420*/  R2UR UR6, R16 ;  /* 0x00000000100672ca */ /* 0x000fe200000e0000 */
[----:B------:R-:W-:Y:S01]  /*1430*/  ULDC UR12, c[0x0][0x634] ;  /* 0x00018d00000c7ab9 */ /* 0x000fe20000000800 */
[----:B------:R-:W-:-:S11]  /*1440*/  R2UR UR14, R17 ;  /* 0x00000000110e72ca */ /* 0x000fd600000e0000 */
[----:B------:R-:W-:-:S04]  /*1450*/  UIADD3 UR12, UP1, UR6, UR12, URZ ;  /* 0x0000000c060c7290 */ /* 0x000fc8000ff3e03f */
[----:B------:R-:W-:-:S04]  /*1460*/  UIADD3.X UR14, URZ, UR14, URZ, UP1, !UPT ;  /* 0x0000000e3f0e7290 */ /* 0x000fc80008ffe43f */
[----:B------:R-:W-:-:S04]  /*1470*/  UIMAD.WIDE.U32 UR6, UR14, UR16, URZ ;  /* 0x000000100e0672a5 */ /* 0x000fc8000f8e003f */
[----:B------:R-:W-:Y:S02]  /*1480*/  UIMAD.WIDE.U32 UR10, UP1, UR12, UR17, UR6 ;  /* 0x000000110c0a72a5 */ /* 0x000fe4000f820006 */
[----:B------:R-:W-:Y:S02]  /*1490*/  UIMAD.WIDE.U32 UR6, UR12, UR16, URZ ;  /* 0x000000100c0672a5 */ /* 0x000fe4000f8e003f */
[----:B------:R-:W-:Y:S02]  /*14a0*/  UIADD3.X UR13, URZ, URZ, URZ, UP1, !UPT ;  /* 0x0000003f3f0d7290 */ /* 0x000fe40008ffe43f */
[----:B------:R-:W-:Y:S01]  /*14b0*/  UIADD3 URZ, UP1, UR7, UR10, URZ ;  /* 0x0000000a073f7290 */ /* 0x000fe2000ff3e03f */
[----:B------:R-:W-:-:S03]  /*14c0*/  UMOV UR12, UR11 ;  /* 0x0000000b000c7c82 */ /* 0x000fc60008000000 */
[----:B------:R-:W-:-:S12]  /*14d0*/  UIMAD.WIDE.U32.X UR6, UR14, UR17, UR12, UP1 ;  /* 0x000000110e0672a5 */ /* 0x000fd800088e040c */
.L_x_11:
[----:B------:R-:W-:Y:S01]  /*14e0*/  USHF.R.U64 UR5, UR6, UR15, UR7 ;  /* 0x0000000f06057299 */ /* 0x000fe20008001207 */
[----:B------:R-:W-:Y:S01]  /*14f0*/  I2FP.F32.U32 R0, UR9 ;  /* 0x0000000900007c45 */ /* 0x000fe20008201000 */
[----:B------:R-:W-:Y:S01]  /*1500*/  USHF.R.U32.HI UR6, URZ, UR15, UR7 ;  /* 0x0000000f3f067299 */ /* 0x000fe20008011607 */
[----:B-1----:R-:W-:Y:S01]  /*1510*/  R2UR UR14, R2 ;  /* 0x00000000020e72ca */ /* 0x002fe200000e0000 */
[----:B------:R-:W-:Y:S02]  /*1520*/  UIADD3 UR17, UP1, URZ, -UR5, URZ ;  /* 0x800000053f117290 */ /* 0x000fe4000ff3e03f */
[----:B------:R-:W-:Y:S01]  /*1530*/  FMUL R0, R0, UR21 ;  /* 0x0000001500007c20 */ /* 0x000fe20008400000 */
[----:B------:R-:W-:Y:S01]  /*1540*/  ULDC.64 UR10, c[0x0][0x620] ;  /* 0x00018800000a7ab9 */ /* 0x000fe20000000a00 */
[----:B------:R-:W-:Y:S01]  /*1550*/  UIADD3.X UR6, URZ, ~UR6, URZ, UP1, !UPT ;  /* 0x800000063f067290 */ /* 0x000fe20008ffe43f */
[----:B------:R-:W-:Y:S01]  /*1560*/  UMOV UR12, UR19 ;  /* 0x00000013000c7c82 */ /* 0x000fe20008000000 */
[----:B------:R-:W-:-:S02]  /*1570*/  UMOV UR13, UR20 ;  /* 0x00000014000d7c82 */ /* 0x000fc40008000000 */
[----:B------:R-:W-:Y:S01]  /*1580*/  UIMAD UR6, UR6, UR10, URZ ;  /* 0x0000000a060672a4 */ /* 0x000fe2000f8e023f */
[----:B------:R-:W0:Y:S01]  /*1590*/  F2I.U32.TRUNC.NTZ R0, R0 ;  /* 0x0000000000007305 */ /* 0x000e22000020f000 */
[----:B------:R-:W-:Y:S02]  /*15a0*/  UIMAD.WIDE.U32 UR12, UR17, UR10, UR12 ;  /* 0x0000000a110c72a5 */ /* 0x000fe4000f8e000c */
[----:B------:R-:W-:Y:S01]  /*15b0*/  UIMAD UR17, UR17, UR11, UR6 ;  /* 0x0000000b111172a4 */ /* 0x000fe2000f8e0206 */
[----:B------:R-:W-:Y:S01]  /*15c0*/  ULDC UR24, c[0x0][0x658] ;  /* 0x0001960000187ab9 */ /* 0x000fe20000000800 */
[----:B------:R-:W-:Y:S02]  /*15d0*/  UMOV UR22, 0xffffffff ;  /* 0xffffffff00167882 */ /* 0x000fe40000000000 */
[----:B------:R-:W-:Y:S01]  /*15e0*/  UIADD3 UR17, UR13, UR17, URZ ;  /* 0x000000110d117290 */ /* 0x000fe2000fffe03f */
[----:B------:R-:W-:Y:S01]  /*15f0*/  ULDC UR19, c[0x0][0x618] ;  /* 0x0001860000137ab9 */ /* 0x000fe20000000800 */
[----:B------:R-:W-:Y:S01]  /*1600*/  ULDC.64 UR6, c[0x0][0x640] ;  /* 0x0001900000067ab9 */ /* 0x000fe20000000a00 */
[----:B------:R-:W-:Y:S01]  /*1610*/  USHF.L.U32 UR13, UR22, UR24, URZ ;  /* 0x00000018160d7299 */ /* 0x000fe2000800063f */
[----:B------:R-:W-:Y:S01]  /*1620*/  ISETP.NE.U32.AND P0, PT, RZ, UR6, PT ;  /* 0x00000006ff007c0c */ /* 0x000fe2000bf05070 */
[----:B------:R-:W-:-:S02]  /*1630*/  USHF.R.U64 UR22, UR12, UR19, UR17 ;  /* 0x000000130c167299 */ /* 0x000fc40008001211 */
[----:B------:R-:W-:Y:S01]  /*1640*/  USHF.R.U32.HI UR12, URZ, UR19, UR17 ;  /* 0x000000133f0c7299 */ /* 0x000fe20008011611 */
[----:B0-----:R-:W-:Y:S01]  /*1650*/  R2UR UR16, R0 ;  /* 0x00000000001072ca */ /* 0x001fe200000e0000 */
[----:B------:R-:W-:Y:S01]  /*1660*/  ULDC UR21, c[0x0][0x608] ;  /* 0x0001820000157ab9 */ /* 0x000fe20000000800 */
[----:B------:R-:W-:Y:S01]  /*1670*/  ISETP.NE.AND.EX P0, PT, RZ, UR7, PT, P0 ;  /* 0x00000007ff007c0c */ /* 0x000fe2000bf05300 */
[----:B------:R-:W-:Y:S02]  /*1680*/  USHF.R.U64 UR26, UR22, UR21, UR12 ;  /* 0x00000015161a7299 */ /* 0x000fe4000800120c */
[----:B------:R-:W-:Y:S01]  /*1690*/  USHF.R.U32.HI UR12, URZ, UR21, UR12 ;  /* 0x000000153f0c7299 */ /* 0x000fe2000801160c */
[----:B------:R-:W-:Y:S01]  /*16a0*/  UMOV UR20, 0x1 ;  /* 0x0000000100147882 */ /* 0x000fe20000000000 */
[----:B------:R-:W-:Y:S02]  /*16b0*/  UIADD3 UR14, -UR14, URZ, URZ ;  /* 0x0000003f0e0e7290 */ /* 0x000fe4000fffe13f */
[----:B------:R-:W-:-:S02]  /*16c0*/  USHF.R.U64 UR27, UR26, UR24, UR12 ;  /* 0x000000181a1b7299 */ /* 0x000fc4000800120c */
[----:B------:R-:W-:Y:S01]  /*16d0*/  USHF.L.U32 UR19, UR20, UR24, URZ ;  /* 0x0000001814137299 */ /* 0x000fe2000800063f */
[----:B------:R-:W-:Y:S01]  /*16e0*/  ULDC UR15, c[0x0][0x144] ;  /* 0x00005100000f7ab9 */ /* 0x000fe20000000800 */
[----:B------:R-:W-:Y:S01]  /*16f0*/  ULDC UR10, c[0x0][0x600] ;  /* 0x00018000000a7ab9 */ /* 0x000fe20000000800 */
[----:B------:R-:W-:Y:S02]  /*1700*/  ULOP3.LUT UR20, URZ, UR13, URZ, 0x33, !UPT ;  /* 0x0000000d3f147292 */ /* 0x000fe4000f8e333f */
[----:B------:R-:W-:Y:S02]  /*1710*/  USHF.R.U32.HI UR13, URZ, UR24, UR12 ;  /* 0x000000183f0d7299 */ /* 0x000fe4000801160c */
[----:B------:R-:W-:Y:S02]  /*1720*/  UIADD3 UR11, UR10, -0x1, URZ ;  /* 0xffffffff0a0b7890 */ /* 0x000fe4000fffe03f */
[----:B------:R-:W-:Y:S02]  /*1730*/  UIADD3 UR23, -UR16, URZ, URZ ;  /* 0x0000003f10177290 */ /* 0x000fe4000fffe13f */
[----:B------:R-:W-:Y:S01]  /*1740*/  UIMAD UR4, UR15, UR14, UR4 ;  /* 0x0000000e0f0472a4 */ /* 0x000fe2000f8e0204 */
[----:B------:R-:W-:Y:S01]  /*1750*/  ULDC UR28, c[0x0][0x148] ;  /* 0x00005200001c7ab9 */ /* 0x000fe20000000800 */
[----:B------:R-:W-:Y:S01]  /*1760*/  ULDC UR24, c[0x0][0x648] ;  /* 0x0001920000187ab9 */ /* 0x000fe20000000800 */
[----:B------:R-:W-:Y:S01]  /*1770*/  ULDC UR25, c[0x0][0x638] ;  /* 0x00018e0000197ab9 */ /* 0x000fe20000000800 */
[----:B------:R-:W-:Y:S01]  /*1780*/  UMOV UR12, UR27 ;  /* 0x0000001b000c7c82 */ /* 0x000fe20008000000 */
[----:B------:R-:W-:Y:S07]  /*1790*/  @!P0 BRA `(.L_x_12) ;  /* 0x0000000000308947 */ /* 0x000fee0003800000 */
[----:B------:R-:W-:Y:S02]  /*17a0*/  ULDC UR16, c[0x0][0x64c] ;  /* 0x0001930000107ab9 */ /* 0x000fe40000000800 */
        /* <DEDUP_REMOVED lines=8> */
[----:B------:R-:W-:-:S07]  /*1830*/  UIMAD.WIDE.U32.X UR6, UR21, UR7, UR16, UP1 ;  /* 0x00000007150672a5 */ /* 0x000fce00088e0410 */
[----:B------:R-:W-:Y:S01]  /*1840*/  UMOV UR12, UR6 ;  /* 0x00000006000c7c82 */ /* 0x000fe20008000000 */
[----:B------:R-:W-:-:S05]  /*1850*/  UMOV UR13, UR7 ;  /* 0x00000007000d7c82 */ /* 0x000fca0008000000 */
.L_x_12:
[----:B------:R-:W-:Y:S01]  /*1860*/  UISETP.NE.AND UP1, UPT, UR38, URZ, UPT ;  /* 0x0000003f2600728c */ /* 0x000fe2000bf25270 */
[----:B------:R-:W-:Y:S01]  /*1870*/  IMAD.MOV.U32 R0, RZ, RZ, 0x1 ;  /* 0x00000001ff007424 */ /* 0x000fe200078e00ff */
[----:B------:R-:W-:Y:S01]  /*1880*/  USHF.R.U64 UR6, UR12, UR24, UR13 ;  /* 0x000000180c067299 */ /* 0x000fe2000800120d */
[----:B------:R-:W-:Y:S01]  /*1890*/  IMAD.U32 R19, RZ, RZ, UR5 ;  /* 0x00000005ff137e24 */ /* 0x000fe2000f8e00ff */
[----:B------:R-:W-:Y:S02]  /*18a0*/  ULOP3.LUT UR20, UR26, UR20, URZ, 0xc0, !UPT ;  /* 0x000000141a147292 */ /* 0x000fe4000f8ec03f */
[----:B------:R-:W-:Y:S02]  /*18b0*/  UIADD3 UR7, -UR6, URZ, URZ ;  /* 0x0000003f06077290 */ /* 0x000fe4000fffe13f */
[----:B------:R-:W-:Y:S02]  /*18c0*/  UIMAD UR19, UR19, UR6, UR20 ;  /* 0x00000006131372a4 */ /* 0x000fe4000f8e0214 */
[----:B------:R-:W-:-:S02]  /*18d0*/  ULOP3.LUT UR11, UR22, UR11, URZ, 0xc0, !UPT ;  /* 0x0000000b160b7292 */ /* 0x000fc4000f8ec03f */
[----:B------:R-:W-:Y:S02]  /*18e0*/  @UP1 UIMAD UR4, UR28, UR23, UR9 ;  /* 0x000000171c0412a4 */ /* 0x000fe4000f8e0209 */
[----:B------:R-:W-:-:S03]  /*18f0*/  UIMAD UR6, UR7, UR25, UR27 ;  /* 0x00000019070672a4 */ /* 0x000fc6000f8e021b */
[----:B------:R-:W-:Y:S01]  /*1900*/  ULDC UR7, c[0x0][0x610] ;  /* 0x0001840000077ab9 */ /* 0x000fe20000000800 */
[----:B------:R-:W-:Y:S02]  /*1910*/  UIMAD UR6, UR6, UR10, UR11 ;  /* 0x0000000a060672a4 */ /* 0x000fe4000f8e020b */
[----:B------:R-:W-:-:S04]  /*1920*/  UIMAD UR4, UR19, UR7, UR4 ;  /* 0x00000007130472a4 */ /* 0x000fc8000f8e0204 */
[----:B------:R-:W-:Y:S02]  /*1930*/  USEL UR7, UR6, UR4, !UP1 ;  /* 0x0000000406077287 */ /* 0x000fe4000c800000 */
[----:B------:R-:W-:-:S04]  /*1940*/  USEL UR4, UR4, UR6, !UP1 ;  /* 0x0000000604047287 */ /* 0x000fc8000c800000 */
[----:B------:R-:W-:Y:S02]  /*1950*/  IMAD.U32 R2, RZ, RZ, UR7 ;  /* 0x00000007ff027e24 */ /* 0x000fe4000f8e00ff */
[----:B------:R-:W-:-:S07]  /*1960*/  IMAD.U32 R18, RZ, RZ, UR4 ;  /* 0x00000004ff127e24 */ /* 0x000fce000f8e00ff */
.L_x_10:
[----:B------:R-:W-:Y:S02]  /*1970*/  ULDC UR4, c[0x0][0x28c] ;  /* 0x0000a30000047ab9 */ /* 0x000fe40000000800 */
[----:B------:R-:W-:-:S04]  /*1980*/  UIADD3 UR4, UR4, 0xf, URZ ;  /* 0x0000000f04047890 */ /* 0x000fc8000fffe03f */
[----:B------:R-:W-:-:S04]  /*1990*/  USHF.R.S32.HI UR5, URZ, 0x1f, UR4 ;  /* 0x0000001f3f057899 */ /* 0x000fc80008011404 */
[----:B------:R-:W-:-:S04]  /*19a0*/  ULEA.HI UR5, UR5, UR4, URZ, 0x4 ;  /* 0x0000000405057291 */ /* 0x000fc8000f8f203f */
[----:B------:R-:W-:Y:S01]  /*19b0*/  USHF.R.S32.HI UR39, URZ, 0x4, UR5 ;  /* 0x000000043f277899 */ /* 0x000fe20008011405 */
[----:B------:R-:W-:Y:S11]  /*19c0*/  @!P1 BRA `(.L_x_13) ;  /* 0x0000002c00e89947 */ /* 0x000ff60003800000 */
[----:B------:R-:W-:-:S06]  /*19d0*/  UISETP.GT.U32.AND UP1, UPT, UR18, 0x1, UPT ;  /* 0x000000011200788c */ /* 0x000fcc000bf24070 */
[----:B------:R-:W-:-:S13]  /*19e0*/  PLOP3.LUT P0, PT, PT, PT, UP1, 0x80, 0x0 ;  /* 0x000000000000781c */ /* 0x000fda0003f0f018 */
[----:B------:R-:W-:Y:S05]  /*19f0*/  @P0 EXIT ;  /* 0x000000000000094d */ /* 0x000fea0003800000 */
.L_x_14:
[----:B------:R-:W-:-:S08]  /*1a00*/  NOP ;  /* 0x0000000000007918 */ /* 0x000fd00000000000 */
[----:B------:R-:W0:Y:S02]  /*1a10*/  USETMAXREG.TRY_ALLOC.CTAPOOL UP1, 0xe8 ;  /* 0x000000e8000079c8 */ /* 0x000e240008020600 */
[----:B0-----:R-:W-:-:S13]  /*1a20*/  PLOP3.LUT P0, PT, PT, PT, UP1, 0x80, 0x0 ;  /* 0x000000000000781c */ /* 0x001fda0003f0f018 */
[----:B------:R-:W-:Y:S05]  /*1a30*/  @!P0 BRA `(.L_x_14) ;  /* 0xfffffffc00f08947 */ /* 0x000fea000383ffff */
[----:B------:R-:W-:-:S13]  /*1a40*/  LOP3.LUT P0, RZ, R0, 0xff, RZ, 0xc0, !PT ;  /* 0x000000ff00ff7812 */ /* 0x000fda000780c0ff */
[----:B------:R-:W-:Y:S05]  /*1a50*/  @!P0 EXIT ;  /* 0x000000000000894d */ /* 0x000fea0003800000 */
[----:B------:R-:W-:Y:S01]  /*1a60*/  SHF.R.S32.HI R0, RZ, 0x1f, R3 ;  /* 0x0000001fff007819 */ /* 0x000fe20000011403 */
[----:B------:R-:W0:Y:S01]  /*1a70*/  S2UR UR5, SR_CgaCtaId ;  /* 0x00000000000579c3 */ /* 0x000e220000008800 */
[----:B------:R-:W-:Y:S02]  /*1a80*/  USHF.R.U32.HI UR4, URZ, 0x6, UR39 ;  /* 0x000000063f047899 */ /* 0x000fe40008011627 */
[CC--:B------:R-:W-:Y:S01]  /*1a90*/  LEA.HI R4, R0.reuse, R3.reuse, RZ, 0x2 ;  /* 0x0000000300047211 */ /* 0x0c0fe200078f10ff */
[----:B------:R-:W-:Y:S01]  /*1aa0*/  UMOV UR41, 0x400 ;  /* 0x0000040000297882 */ /* 0x000fe20000000000 */
[----:B------:R-:W-:Y:S01]  /*1ab0*/  LEA.HI R0, R0, R3, RZ, 0x5 ;  /* 0x0000000300007211 */ /* 0x000fe200078f28ff */
[----:B------:R-:W-:Y:S01]  /*1ac0*/  ULOP3.LUT UR44, UR39, 0x3f, URZ, 0xc0, !UPT ;  /* 0x0000003f272c7892 */ /* 0x000fe2000f8ec03f */
[--C-:B------:R-:W-:Y:S01]  /*1ad0*/  SHF.R.S32.HI R48, RZ, 0x2, R4.reuse ;  /* 0x00000002ff307819 */ /* 0x100fe20000011404 */
[----:B------:R-:W1:Y:S01]  /*1ae0*/  LDC.64 R52, c[0x0][0x5c8] ;  /* 0x00017200ff347b82 */ /* 0x000e620000000a00 */
[----:B------:R-:W-:Y:S01]  /*1af0*/  SHF.R.S32.HI R5, RZ, 0x1f, R4 ;  /* 0x0000001fff057819 */ /* 0x000fe20000011404 */
[----:B------:R-:W-:Y:S01]  /*1b00*/  ULOP3.LUT UR4, UR4, 0x1, URZ, 0xc0, !UPT ;  /* 0x0000000104047892 */ /* 0x000fe2000f8ec03f */
[----:B------:R-:W-:Y:S01]  /*1b10*/  LOP3.LUT R4, R4, 0xfffffffc, RZ, 0xc0, !PT ;  /* 0xfffffffc04047812 */ /* 0x000fe200078ec0ff */
[----:B------:R-:W-:Y:S01]  /*1b20*/  USEL UR44, UR44, URZ, !UP0 ;  /* 0x0000003f2c2c7287 */ /* 0x000fe2000c000000 */
[----:B------:R-:W-:Y:S01]  /*1b30*/  LEA.HI R5, R5, R48, RZ, 0x3 ;  /* 0x0000003005057211 */ /* 0x000fe200078f18ff */
[----:B------:R-:W-:-:S02]  /*1b40*/  UISETP.EQ.U32.AND UP0, UPT, UR4, 0x1, !UP0 ;  /* 0x000000010400788c */ /* 0x000fc4000c702070 */
[----:B------:R-:W-:Y:S01]  /*1b50*/  IMAD.IADD R4, R3, 0x1, -R4 ;  /* 0x0000000103047824 */ /* 0x000fe200078e0a04 */
[----:B------:R-:W-:Y:S01]  /*1b60*/  LOP3.LUT R5, R5, 0xfffffff8, RZ, 0xc0, !PT ;  /* 0xfffffff805057812 */ /* 0x000fe200078ec0ff */
[----:B------:R-:W-:Y:S01]  /*1b70*/  UISETP.LT.AND UP1, UPT, UR39, 0x1, UPT ;  /* 0x000000012700788c */ /* 0x000fe2000bf21270 */
[----:B------:R-:W-:Y:S01]  /*1b80*/  SHF.R.S32.HI R3, RZ, 0x5, R0 ;  /* 0x00000005ff037819 */ /* 0x000fe20000011400 */
[----:B------:R-:W-:Y:S01]  /*1b90*/  VIADD R0, R55, 0xffffffff ;  /* 0xffffffff37007836 */ /* 0x000fe20000000000 */
[----:B------:R-:W-:Y:S01]  /*1ba0*/  ULDC UR43, c[0x0][0x658] ;  /* 0x00019600002b7ab9 */ /* 0x000fe20000000800 */
[----:B------:R-:W-:Y:S01]  /*1bb0*/  IMAD.IADD R48, R48, 0x1, -R5 ;  /* 0x0000000130307824 */ /* 0x000fe200078e0a05 */
[----:B------:R-:W-:Y:S01]  /*1bc0*/  UMOV UR6, 0xffffffff ;  /* 0xffffffff00067882 */ /* 0x000fe20000000000 */
[----:B------:R-:W2:Y:S01]  /*1bd0*/  LDC R5, c[0x0][0x288] ;  /* 0x0000a200ff057b82 */ /* 0x000ea20000000800 */
[----:B0-----:R-:W-:Y:S01]  /*1be0*/  ULEA UR41, UR5, UR41, 0x18 ;  /* 0x0000002905297291 */ /* 0x001fe2000f8ec03f */
[C---:B------:R-:W-:Y:S01]  /*1bf0*/  ISETP.NE.AND P0, PT, R0.reuse, RZ, PT ;  /* 0x000000ff0000720c */ /* 0x040fe20003f05270 */
[----:B------:R-:W-:Y:S01]  /*1c00*/  IMAD.SHL.U32 R0, R0, 0x8, RZ ;  /* 0x0000000800007824 */ /* 0x000fe200078e00ff */
[--C-:B------:R-:W-:Y:S01]  /*1c10*/  SHF.R.S32.HI R49, RZ, 0x1f, R48.reuse ;  /* 0x0000001fff317819 */ /* 0x100fe20000011430 */
[----:B------:R-:W-:Y:S01]  /*1c20*/  UIADD3 UR4, UR41, 0x500, URZ ;  /* 0x0000050029047890 */ /* 0x000fe2000fffe03f */
[----:B------:R-:W-:Y:S01]  /*1c30*/  IMAD.SHL.U32 R50, R4, 0x2, RZ ;  /* 0x0000000204327824 */ /* 0x000fe200078e00ff */
[----:B------:R-:W-:Y:S01]  /*1c40*/  UIADD3 UR5, UR41, 0x20500, URZ ;  /* 0x0002050029057890 */ /* 0x000fe2000fffe03f */
[C-C-:B------:R-:W-:Y:S01]  /*1c50*/  IMAD R57, R3.reuse, -0x10, -R48.reuse ;  /* 0xfffffff003397824 */ /* 0x140fe200078e0a30 */
[----:B------:R-:W-:Y:S01]  /*1c60*/  UIADD3 UR52, UR41, 0x410, URZ ;  /* 0x0000041029347890 */ /* 0x000fe2000fffe03f */
[----:B------:R-:W-:Y:S01]  /*1c70*/  LOP3.LUT R0, R0, 0x8, RZ, 0xc0, !PT ;  /* 0x0000000800007812 */ /* 0x000fe200078ec0ff */
[----:B------:R-:W-:Y:S01]  /*1c80*/  USHF.R.U32.HI UR4, URZ, 0x4, UR4 ;  /* 0x000000043f047899 */ /* 0x000fe20008011604 */
[C---:B-1----:R-:W-:Y:S01]  /*1c90*/  SHF.L.U64.HI R53, R52.reuse, 0x3, R53 ;  /* 0x0000000334357819 */ /* 0x042fe20000010235 */
[----:B------:R-:W-:Y:S01]  /*1ca0*/  USHF.R.U32.HI UR5, URZ, 0x4, UR5 ;  /* 0x000000043f057899 */ /* 0x000fe20008011605 */
[----:B------:R-:W-:Y:S01]  /*1cb0*/  IMAD.WIDE R48, R3, 0x10, R48 ;  /* 0x0000001003307825 */ /* 0x000fe200078e0230 */
[----:B------:R-:W-:Y:S01]  /*1cc0*/  ULDC UR8, c[0x0][0x284] ;  /* 0x0000a10000087ab9 */ /* 0x000fe20000000800 */
[----:B------:R-:W-:Y:S01]  /*1cd0*/  USEL UR50, UR39, 0x1, UP1 ;  /* 0x0000000127327887 */ /* 0x000fe20008800000 */
[----:B------:R-:W-:Y:S01]  /*1ce0*/  SEL R58, RZ, 0x1, P0 ;  /* 0x00000001ff3a7807 */ /* 0x000fe20000000000 */
[----:B------:R-:W-:Y:S01]  /*1cf0*/  USHF.L.U32 UR6, UR6, UR43, URZ ;  /* 0x0000002b06067299 */ /* 0x000fe2000800063f */
[----:B------:R-:W-:Y:S01]  /*1d00*/  IMAD.SHL.U32 R52, R52, 0x8, RZ ;  /* 0x0000000834347824 */ /* 0x000fe200078e00ff */
[----:B------:R-:W-:Y:S01]  /*1d10*/  ULOP3.LUT UR4, UR4, 0x3fff, URZ, 0xc0, !UPT ;  /* 0x00003fff04047892 */ /* 0x000fe2000f8ec03f */
[----:B------:R-:W-:Y:S01]  /*1d20*/  LEA R55, R55, UR52, 0x3 ;  /* 0x0000003437377c11 */ /* 0x000fe2000f8e18ff */
[----:B------:R-:W-:Y:S01]  /*1d30*/  ULOP3.LUT UR5, UR5, 0x3fff, URZ, 0xc0, !UPT ;  /* 0x00003fff05057892 */ /* 0x000fe2000f8ec03f */
[----:B------:R-:W-:Y:S01]  /*1d40*/  LOP3.LUT R59, R0, 0x8, RZ, 0x3c, !PT ;  /* 0x00000008003b7812 */ /* 0x000fe200078e3cff */
[----:B--2---:R-:W-:Y:S01]  /*1d50*/  IMAD R54, R4, -0x2, R5 ;  /* 0xfffffffe04367824 */ /* 0x004fe200078e0205 */
[----:B------:R-:W-:Y:S01]  /*1d60*/  LOP3.LUT R56, R0, 0x18, RZ, 0x3c, !PT ;  /* 0x0000001800387812 */ /* 0x000fe200078e3cff */
[----:B------:R-:W-:Y:S01]  /*1d70*/  VIADD R57, R57, UR8 ;  /* 0x0000000839397c36 */ /* 0x000fe20008000000 */
[----:B------:R-:W-:Y:S01]  /*1d80*/  SHF.R.S32.HI R51, RZ, 0x1f, R50 ;  /* 0x0000001fff337819 */ /* 0x000fe20000011432 */
[----:B------:R-:W-:Y:S01]  /*1d90*/  ULDC UR42, c[0x0][0x600] ;  /* 0x00018000002a7ab9 */ /* 0x000fe20000000800 */
[----:B------:R-:W-:Y:S01]  /*1da0*/  UMOV UR7, 0x1 ;  /* 0x0000000100077882 */ /* 0x000fe20000000000 */
[----:B------:R-:W-:-:S02]  /*1db0*/  ULOP3.LUT UR51, UR36, 0x1, URZ, 0xfc, !UPT ;  /* 0x0000000124337892 */ /* 0x000fc4000f8efc3f */
[----:B------:R-:W-:Y:S02]  /*1dc0*/  USHF.L.U32 UR49, UR39, 0x1, URZ ;  /* 0x0000000127317899 */ /* 0x000fe4000800063f */
[----:B------:R-:W-:Y:S02]  /*1dd0*/  USHF.L.U64.HI UR40, UR54, 0x1, UR37 ;  /* 0x0000000136287899 */ /* 0x000fe40008010225 */
[----:B------:R-:W-:Y:S02]  /*1de0*/  UIADD3 UR42, UR42, -0x1, URZ ;  /* 0xffffffff2a2a7890 */ /* 0x000fe4000fffe03f */
[----:B------:R-:W-:Y:S02]  /*1df0*/  USHF.L.U32 UR43, UR7, UR43, URZ ;  /* 0x0000002b072b7299 */ /* 0x000fe4000800063f */
[----:B------:R-:W-:Y:S02]  /*1e00*/  UIADD3 UR50, -UR50, UR39, URZ ;  /* 0x0000002732327290 */ /* 0x000fe4000fffe13f */
[----:B------:R-:W-:-:S02]  /*1e10*/  ULOP3.LUT UR45, URZ, UR6, URZ, 0x33, !UPT ;  /* 0x000000063f2d7292 */ /* 0x000fc4000f8e333f */
[----:B------:R-:W-:Y:S02]  /*1e20*/  USEL UR46, URZ, 0x1, !UP0 ;  /* 0x000000013f2e7887 */ /* 0x000fe4000c000000 */
[----:B------:R-:W-:Y:S02]  /*1e30*/  ULOP3.LUT UR47, UR4, 0x10000, URZ, 0xfc, !UPT ;  /* 0x00010000042f7892 */ /* 0x000fe4000f8efc3f */
[----:B------:R-:W-:-:S12]  /*1e40*/  ULOP3.LUT UR48, UR5, 0x10000, URZ, 0xfc, !UPT ;  /* 0x0001000005307892 */ /* 0x000fd8000f8efc3f */
.L_x_82:
[----:B------:R-:W-:-:S04]  /*1e50*/  SHF.L.U32 R0, R58, 0x1f, RZ ;  /* 0x0000001f3a007819 */ /* 0x000fc800000006ff */
[----:B------:R-:W0:Y:S02]  /*1e60*/  SYNCS.PHASECHK.TRANS64.TRYWAIT P0, [R55+URZ+-0x8], R0 ;  /* 0xfffff800370075a7 */ /* 0x000e24000800017f */
[----:B01234-:R-:W-:Y:S05]  /*1e70*/  @!P0 BRA `(.L_x_15) ;  /* 0x0000005c00208947 */ /* 0x01ffea0003800000 */
.L_x_164:
[----:B------:R-:W-:Y:S02]  /*1e80*/  ULDC UR4, c[0x0][0x28c] ;  /* 0x0000a30000047ab9 */ /* 0x000fe40000000800 */
[----:B------:R-:W-:-:S13]  /*1e90*/  ISETP.LT.AND P0, PT, RZ, UR4, PT ;  /* 0x00000004ff007c0c */ /* 0x000fda000bf01270 */
[----:B------:R-:W-:Y:S05]  /*1ea0*/  @P0 BRA `(.L_x_16) ;  /* 0x0000000000400947 */ /* 0x000fea0003800000 */
[----:B0-----:R-:W-:Y:S01]  /*1eb0*/  MOV R0, 0x0 ;  /* 0x0000000000007802 */ /* 0x001fe20000000f00 */
[----:B------:R-:W-:Y:S01]  /*1ec0*/  ULDC.64 UR4, c[0x4][0x68] ;  /* 0x01001a0000047ab9 */ /* 0x000fe20000000a00 */
[----:B------:R-:W-:Y:S01]  /*1ed0*/  ULDC.64 UR6, c[0x4][0x8] ;  /* 0x0100020000067ab9 */ /* 0x000fe20000000a00 */
[----:B------:R-:W-:Y:S01]  /*1ee0*/  IMAD.U32 R4, RZ, RZ, UR4 ;  /* 0x00000004ff047e24 */ /* 0x000fe2000f8e00ff */
[----:B------:R0:W1:Y:S01]  /*1ef0*/  LDC.64 R14, c[0x4][R0] ;  /* 0x01000000000e7b82 */ /* 0x0000620000000a00 */
[----:B------:R-:W-:Y:S01]  /*1f00*/  IMAD.U32 R5, RZ, RZ, UR5 ;  /* 0x00000005ff057e24 */ /* 0x000fe2000f8e00ff */
[----:B------:R-:W-:Y:S01]  /*1f10*/  ULDC.64 UR4, c[0x4][0x70] ;  /* 0x01001c0000047ab9 */ /* 0x000fe20000000a00 */
[----:B------:R-:W-:Y:S02]  /*1f20*/  IMAD.U32 R10, RZ, RZ, UR6 ;  /* 0x00000006ff0a7e24 */ /* 0x000fe4000f8e00ff */
[----:B------:R-:W-:Y:S02]  /*1f30*/  IMAD.U32 R6, RZ, RZ, UR4 ;  /* 0x00000004ff067e24 */ /* 0x000fe4000f8e00ff */
[----:B------:R-:W-:-:S02]  /*1f40*/  IMAD.U32 R7, RZ, RZ, UR5 ;  /* 0x00000005ff077e24 */ /* 0x000fc4000f8e00ff */
[----:B------:R-:W-:Y:S02]  /*1f50*/  IMAD.U32 R11, RZ, RZ, UR7 ;  /* 0x00000007ff0b7e24 */ /* 0x000fe4000f8e00ff */
[----:B------:R-:W-:Y:S02]  /*1f60*/  IMAD.MOV.U32 R8, RZ, RZ, 0x1e1 ;  /* 0x000001e1ff087424 */ /* 0x000fe400078e00ff */
[----:B------:R-:W-:Y:S02]  /*1f70*/  IMAD.MOV.U32 R12, RZ, RZ, 0x1 ;  /* 0x00000001ff0c7424 */ /* 0x000fe400078e00ff */
[----:B0-----:R-:W-:-:S07]  /*1f80*/  IMAD.MOV.U32 R13, RZ, RZ, RZ ;  /* 0x000000ffff0d7224 */ /* 0x001fce00078e00ff */
[----:B------:R-:W-:-:S07]  /*1f90*/  LEPC R20, `(.L_x_16) ;  /* 0x000000001014794e */ /* 0x000fce0000000000 */
[----:B-1---5:R-:W-:Y:S05]  /*1fa0*/  CALL.ABS.NOINC R14 ;  /* 0x000000000e007343 */ /* 0x022fea0003c00000 */
.L_x_16:
[----:B0-----:R-:W-:-:S05]  /*1fb0*/  IMAD.U32 R0, RZ, RZ, UR51 ;  /* 0x00000033ff007e24 */ /* 0x001fca000f8e00ff */
[----:B------:R-:W-:-:S13]  /*1fc0*/  ISETP.NE.AND P0, PT, R0, 0x3, PT ;  /* 0x000000030000780c */ /* 0x000fda0003f05270 */
[----:B------:R-:W-:Y:S05]  /*1fd0*/  @!P0 BRA `(.L_x_17) ;  /* 0x0000000000048947 */ /* 0x000fea0003800000 */
[----:B------:R-:W-:Y:S01]  /*1fe0*/  BPT.TRAP 0x1 ;  /* 0x000000040000795c */ /* 0x000fe20000300000 */
.L_x_17:
[----:B------:R-:W-:Y:S02]  /*1ff0*/  IMAD.U32 R3, RZ, RZ, UR44 ;  /* 0x0000002cff037e24 */ /* 0x000fe4000f8e00ff */
[----:B------:R-:W-:-:S03]  /*2000*/  IMAD.U32 R0, RZ, RZ, UR46 ;  /* 0x0000002eff007e24 */ /* 0x000fc6000f8e00ff */
[----:B------:R-:W-:Y:S02]  /*2010*/  LEA R3, R3, UR41, 0x3 ;  /* 0x0000002903037c11 */ /* 0x000fe4000f8e18ff */
[----:B------:R-:W-:-:S04]  /*2020*/  SHF.L.U32 R0, R0, 0x1f, RZ ;  /* 0x0000001f00007819 */ /* 0x000fc800000006ff */
[----:B------:R0:W1:Y:S01]  /*2030*/  SYNCS.PHASECHK.TRANS64.TRYWAIT P1, [R3+URZ], R0 ;  /* 0x00000000030075a7 */ /* 0x000062000802017f */
[----:B------:R-:W-:Y:S05]  /*2040*/  @!P0 BRA `(.L_x_18) ;  /* 0x0000000000048947 */ /* 0x000fea0003800000 */
[----:B------:R-:W-:Y:S01]  /*2050*/  BPT.TRAP 0x1 ;  /* 0x000000040000795c */ /* 0x000fe20000300000 */
.L_x_18:
[----:B-1----:R-:W-:Y:S05]  /*2060*/  @P1 BRA `(.L_x_19) ;  /* 0x0000000000081947 */ /* 0x002fea0003800000 */
[----:B------:R-:W1:Y:S02]  /*2070*/  SYNCS.PHASECHK.TRANS64.TRYWAIT P1, [R3+URZ], R0 ;  /* 0x00000000030075a7 */ /* 0x000e64000802017f */
[----:B-1----:R-:W-:Y:S05]  /*2080*/  @!P1 BRA `(.L_x_20) ;  /* 0x0000005800b09947 */ /* 0x002fea0003800000 */
.L_x_19:
[----:B------:R-:W-:Y:S05]  /*2090*/  WARPSYNC.ALL ;  /* 0x0000000000007948 */ /* 0x000fea0003800000 */
[----:B------:R-:W-:Y:S01]  /*20a0*/  ULEA UR4, UR44, UR47, 0x7 ;  /* 0x0000002f2c047291 */ /* 0x000fe2000f8e383f */
[----:B------:R-:W-:Y:S01]  /*20b0*/  WARPGROUP.ARRIVE ;  /* 0x00000000000079c5 */ /* 0x000fe20000000000 */
[----:B------:R-:W-:Y:S01]  /*20c0*/  UIMAD UR6, UR44, 0x60, UR48 ;  /* 0x000000602c0678a4 */ /* 0x000fe2000f8e0230 */
[----:B01----:R-:W-:Y:S01]  /*20d0*/  IMAD.U32 R0, RZ, RZ, UR50 ;  /* 0x00000032ff007e24 */ /* 0x003fe2000f8e00ff */
[----:B------:R-:W-:Y:S01]  /*20e0*/  UMOV UR5, 0xc0000010 ;  /* 0xc000001000057882 */ /* 0x000fe20000000000 */
[----:B------:R-:W-:Y:S01]  /*20f0*/  UMOV UR7, 0xc0000010 ;  /* 0xc000001000077882 */ /* 0x000fe20000000000 */
[----:B------:R-:W-:-:S02]  /*2100*/  UIADD3 UR8, UR6, 0x20, URZ ;  /* 0x0000002006087890 */ /* 0x000fc4000fffe03f */
[----:B------:R-:W-:Y:S01]  /*2110*/  UIADD3 UR9, UR6, 0x40, URZ ;  /* 0x0000004006097890 */ /* 0x000fe2000fffe03f */
[----:B------:R-:W-:Y:S02]  /*2120*/  ISETP.GE.AND P1, PT, R0, 0x1, PT ;  /* 0x000000010000780c */ /* 0x000fe40003f26270 */
[----:B------:R-:W-:Y:S01]  /*2130*/  HGMMA.64x16x16.F32 R40, gdesc[UR4], RZ, !UPT, gsb0 ;  /* 0x00200000042879f0 */ /* 0x000fe2000c0008ff */
[----:B------:R-:W-:Y:S01]  /*2140*/  UMOV UR7, 0xc0000010 ;  /* 0xc000001000077882 */ /* 0x000fe20000000000 */
[----:B------:R-:W-:Y:S01]  /*2150*/  UMOV UR6, UR8 ;  /* 0x0000000800067c82 */ /* 0x000fe20008000000 */
[----:B------:R-:W-:Y:S02]  /*2160*/  WARPGROUP.DEPBAR.LE gsb0, 0x0 ;  /* 0x00008000000079c5 */ /* 0x000fe40000010000 */
[----:B------:R-:W-:-:S06]  /*2170*/  WARPGROUP.ARRIVE ;  /* 0x00000000000079c5 */ /* 0x000fcc0000000000 */
[----:B------:R-:W-:Y:S01]  /*2180*/  HGMMA.64x16x16.F32 R32, gdesc[UR4], RZ, !UPT, gsb0 ;  /* 0x00200000042079f0 */ /* 0x000fe2000c0008ff */
[----:B------:R-:W-:Y:S01]  /*2190*/  UMOV UR6, UR9 ;  /* 0x0000000900067c82 */ /* 0x000fe20008000000 */
[----:B------:R-:W-:Y:S01]  /*21a0*/  UMOV UR7, 0xc0000010 ;  /* 0xc000001000077882 */ /* 0x000fe20000000000 */
[----:B------:R-:W-:Y:S02]  /*21b0*/  WARPGROUP.DEPBAR.LE gsb0, 0x0 ;  /* 0x00008000000079c5 */ /* 0x000fe40000010000 */
[----:B------:R-:W-:-:S06]  /*21c0*/  WARPGROUP.ARRIVE ;  /* 0x00000000000079c5 */ /* 0x000fcc0000000000 */
[----:B------:R-:W-:Y:S03]  /*21d0*/  HGMMA.64x16x16.F32 R24, gdesc[UR4], RZ, !UPT, gsb0 ;  /* 0x00200000041879f0 */ /* 0x000fe6000c0008ff */
[----:B------:R-:W-:Y:S02]  /*21e0*/  WARPGROUP.DEPBAR.LE gsb0, 0x0 ;  /* 0x00008000000079c5 */ /* 0x000fe40000010000 */
[----:B------:R-:W-:Y:S05]  /*21f0*/  @!P1 BRA `(.L_x_21) ;  /* 0x0000000000e89947 */ /* 0x000fea0003800000 */
[----:B------:R-:W-:Y:S01]  /*2200*/  UIADD3 UR4, UR44, 0x1, URZ ;  /* 0x000000012c047890 */ /* 0x000fe2000fffe03f */
[----:B------:R-:W-:Y:S01]  /*2210*/  IMAD.U32 R0, RZ, RZ, UR50 ;  /* 0x00000032ff007e24 */ /* 0x000fe2000f8e00ff */
[----:B------:R-:W-:Y:S02]  /*2220*/  UMOV UR9, UR44 ;  /* 0x0000002c00097c82 */ /* 0x000fe40008000000 */
[----:B------:R-:W-:-:S04]  /*2230*/  UISETP.NE.AND UP0, UPT, UR4, 0x40, UPT ;  /* 0x000000400400788c */ /* 0x000fc8000bf05270 */
[----:B------:R-:W-:Y:S02]  /*2240*/  USEL UR5, URZ, 0x1, UP0 ;  /* 0x000000013f057887 */ /* 0x000fe40008000000 */
[----:B------:R-:W-:Y:S02]  /*2250*/  USEL UR8, UR4, URZ, UP0 ;  /* 0x0000003f04087287 */ /* 0x000fe40008000000 */
[----:B------:R-:W-:-:S06]  /*2260*/  ULOP3.LUT UR5, UR46, UR5, URZ, 0x3c, !UPT ;  /* 0x000000052e057292 */ /* 0x000fcc000f8e3c3f */
[----:B------:R-:W-:-:S07]  /*2270*/  IMAD.U32 R5, RZ, RZ, UR5 ;  /* 0x00000005ff057e24 */ /* 0x000fce000f8e00ff */
.L_x_28:
[----:B01----:R-:W-:Y:S05]  /*2280*/  @!P0 BRA `(.L_x_22) ;  /* 0x0000000000048947 */ /* 0x003fea0003800000 */
[----:B------:R-:W-:Y:S01]  /*2290*/  BPT.TRAP 0x1 ;  /* 0x000000040000795c */ /* 0x000fe20000300000 */
.L_x_22:
[----:B------:R-:W-:Y:S01]  /*22a0*/  ULEA UR4, UR8, UR41, 0x3 ;  /* 0x0000002908047291 */ /* 0x000fe2000f8e183f */
[----:B------:R-:W-:-:S08]  /*22b0*/  SHF.L.U32 R3, R5, 0x1f, RZ ;  /* 0x0000001f05037819 */ /* 0x000fd000000006ff */
[----:B------:R0:W1:Y:S01]  /*22c0*/  SYNCS.PHASECHK.TRANS64.TRYWAIT P1, [UR4], R3 ;  /* 0x00000003ff0075a7 */ /* 0x0000620008020144 */
[----:B------:R-:W-:Y:S05]  /*22d0*/  @!P0 BRA `(.L_x_23) ;  /* 0x0000000000048947 */ /* 0x000fea0003800000 */
[----:B------:R-:W-:Y:S01]  /*22e0*/  BPT.TRAP 0x1 ;  /* 0x000000040000795c */ /* 0x000fe20000300000 */
.L_x_23:
[----:B-1----:R-:W-:Y:S05]  /*22f0*/  @P1 BRA `(.L_x_24) ;  /* 0x0000000000081947 */ /* 0x002fea0003800000 */
[----:B------:R-:W1:Y:S02]  /*2300*/  SYNCS.PHASECHK.TRANS64.TRYWAIT P1, [UR4], R3 ;  /* 0x00000003ff0075a7 */ /* 0x000e640008020144 */
[----:B-1----:R-:W-:Y:S05]  /*2310*/  @!P1 BRA `(.L_x_25) ;  /* 0x0000005800209947 */ /* 0x002fea0003800000 */
.L_x_24:
[----:B------:R-:W-:Y:S01]  /*2320*/  ULEA UR4, UR8, UR47, 0x7 ;  /* 0x0000002f08047291 */ /* 0x000fe2000f8e383f */
[----:B------:R-:W-:Y:S01]  /*2330*/  WARPGROUP.ARRIVE ;  /* 0x00000000000079c5 */ /* 0x000fe20000000000 */
[----:B------:R-:W-:Y:S01]  /*2340*/  UIMAD UR6, UR8, 0x60, UR48 ;  /* 0x00000060080678a4 */ /* 0x000fe2000f8e0230 */
[----:B------:R-:W-:Y:S01]  /*2350*/  UMOV UR5, 0xc0000010 ;  /* 0xc000001000057882 */ /* 0x000fe20000000000 */
[----:B------:R-:W-:Y:S02]  /*2360*/  UMOV UR7, 0xc0000010 ;  /* 0xc000001000077882 */ /* 0x000fe40000000000 */
[----:B------:R-:W-:Y:S02]  /*2370*/  UIADD3 UR10, UR6, 0x20, URZ ;  /* 0x00000020060a7890 */ /* 0x000fe4000fffe03f */
[----:B------:R-:W-:-:S03]  /*2380*/  UIADD3 UR11, UR6, 0x40, URZ ;  /* 0x00000040060b7890 */ /* 0x000fc6000fffe03f */
[----:B------:R-:W-:Y:S01]  /*2390*/  HGMMA.64x16x16.F32 R40, gdesc[UR4], R40, gsb0 ;  /* 0x00200000042879f0 */ /* 0x000fe20008000828 */
[----:B------:R-:W-:Y:S01]  /*23a0*/  UMOV UR7, 0xc0000010 ;  /* 0xc000001000077882 */ /* 0x000fe20000000000 */
[----:B------:R-:W-:Y:S01]  /*23b0*/  UMOV UR6, UR10 ;  /* 0x0000000a00067c82 */ /* 0x000fe20008000000 */
[----:B------:R-:W-:Y:S02]  /*23c0*/  WARPGROUP.DEPBAR.LE gsb0, 0x0 ;  /* 0x00008000000079c5 */ /* 0x000fe40000010000 */
[----:B------:R-:W-:-:S06]  /*23d0*/  WARPGROUP.ARRIVE ;  /* 0x00000000000079c5 */ /* 0x000fcc0000000000 */
[----:B------:R-:W-:Y:S01]  /*23e0*/  HGMMA.64x16x16.F32 R32, gdesc[UR4], R32, gsb0 ;  /* 0x00200000042079f0 */ /* 0x000fe20008000820 */
[----:B------:R-:W-:Y:S01]  /*23f0*/  UMOV UR6, UR11 ;  /* 0x0000000b00067c82 */ /* 0x000fe20008000000 */
[----:B------:R-:W-:Y:S01]  /*2400*/  UMOV UR7, 0xc0000010 ;  /* 0xc000001000077882 */ /* 0x000fe20000000000 */
[----:B------:R-:W-:Y:S02]  /*2410*/  WARPGROUP.DEPBAR.LE gsb0, 0x0 ;  /* 0x00008000000079c5 */ /* 0x000fe40000010000 */
[----:B------:R-:W-:-:S06]  /*2420*/  WARPGROUP.ARRIVE ;  /* 0x00000000000079c5 */ /* 0x000fcc0000000000 */
[----:B------:R-:W-:Y:S03]  /*2430*/  HGMMA.64x16x16.F32 R24, gdesc[UR4], R24, gsb0 ;  /* 0x00200000041879f0 */ /* 0x000fe60008000818 */
[----:B------:R-:W-:Y:S02]  /*2440*/  WARPGROUP.DEPBAR.LE gsb0, 0x0 ;  /* 0x00008000000079c5 */ /* 0x000fe40000010000 */
[----:B------:R-:W-:Y:S05]  /*2450*/  @!P0 BRA `(.L_x_26) ;  /* 0x0000000000048947 */ /* 0x000fea0003800000 */
[----:B------:R-:W-:Y:S01]  /*2460*/  BPT.TRAP 0x1 ;  /* 0x000000040000795c */ /* 0x000fe20000300000 */
.L_x_26:
[----:B------:R-:W-:Y:S02]  /*2470*/  UISETP.GT.U32.AND UP0, UPT, UR36, 0x1, UPT ;  /* 0x000000012400788c */ /* 0x000fe4000bf04070 */
[----:B------:R-:W-:-:S04]  /*2480*/  ULEA UR4, UR9, UR41, 0x3 ;  /* 0x0000002909047291 */ /* 0x000fc8000f8e183f */
[----:B------:R-:W-:Y:S01]  /*2490*/  UIADD3 UR4, UR4, 0x200, URZ ;  /* 0x0000020004047890 */ /* 0x000fe2000fffe03f */
[----:B------:R-:W-:-:S03]  /*24a0*/  PLOP3.LUT P1, PT, PT, PT, UP0, 0x80, 0x0 ;  /* 0x000000000000781c */ /* 0x000fc60003f2f008 */
[----:B------:R-:W-:-:S09]  /*24b0*/  UPRMT UR4, URZ, 0x654, UR4 ;  /* 0x000006543f047896 */ /* 0x000fd20008000004 */
[----:B------:R-:W-:Y:S01]  /*24c0*/  SYNCS.ARRIVE.TRANS64.RED.A1T0 RZ, [UR4], RZ ;  /* 0x000000ffffff79a7 */ /* 0x000fe20008100404 */
[----:B------:R-:W-:Y:S05]  /*24d0*/  @P1 BRA `(.L_x_27) ;  /* 0x0000000000041947 */ /* 0x000fea0003800000 */
[----:B------:R-:W-:Y:S01]  /*24e0*/  BPT.TRAP 0x1 ;  /* 0x000000040000795c */ /* 0x000fe20000300000 */
.L_x_27:
[----:B------:R-:W-:Y:S01]  /*24f0*/  UIADD3 UR8, UR8, 0x1, URZ ;  /* 0x0000000108087890 */ /* 0x000fe2000fffe03f */
[C---:B------:R-:W-:Y:S01]  /*2500*/  ISETP.GT.AND P1, PT, R0.reuse, 0x1, PT ;  /* 0x000000010000780c */ /* 0x040fe20003f24270 */
[----:B------:R-:W-:Y:S01]  /*2510*/  UIADD3 UR9, UR9, 0x1, URZ ;  /* 0x0000000109097890 */ /* 0x000fe2000fffe03f */
[----:B------:R-:W-:Y:S01]  /*2520*/  VIADD R0, R0, 0xffffffff ;  /* 0xffffffff00007836 */ /* 0x000fe20000000000 */
[----:B------:R-:W-:Y:S02]  /*2530*/  UISETP.NE.AND UP0, UPT, UR8, 0x40, UPT ;  /* 0x000000400800788c */ /* 0x000fe4000bf05270 */
[----:B------:R-:W-:Y:S02]  /*2540*/  UISETP.NE.AND UP1, UPT, UR9, 0x40, UPT ;  /* 0x000000400900788c */ /* 0x000fe4000bf25270 */
[----:B------:R-:W-:Y:S02]  /*2550*/  USEL UR4, URZ, 0x1, UP0 ;  /* 0x000000013f047887 */ /* 0x000fe40008000000 */
[----:B------:R-:W-:-:S02]  /*2560*/  USEL UR8, UR8, URZ, UP0 ;  /* 0x0000003f08087287 */ /* 0x000fc40008000000 */
[----:B------:R-:W-:Y:S02]  /*2570*/  USEL UR9, UR9, URZ, UP1 ;  /* 0x0000003f09097287 */ /* 0x000fe40008800000 */
[----:B------:R-:W-:Y:S01]  /*2580*/  LOP3.LUT R5, R5, UR4, RZ, 0x3c, !PT ;  /* 0x0000000405057c12 */ /* 0x000fe2000f8e3cff */
[----:B------:R-:W-:Y:S09]  /*2590*/  @P1 BRA `(.L_x_28) ;  /* 0xfffffffc00381947 */ /* 0x000ff2000383ffff */
.L_x_21:
[----:B------:R-:W2:Y:S01]  /*25a0*/  LDC R0, c[0x0][0x28c] ;  /* 0x0000a300ff007b82 */ /* 0x000ea20000000800 */
[----:B------:R3:W-:Y:S01]  /*25b0*/  SYNCS.ARRIVE.TRANS64.A1T0 RZ, [R59+UR52], RZ ;  /* 0x000000ff3bff79a7 */ /* 0x0007e20008100034 */
[----:B--2---:R-:W-:-:S13]  /*25c0*/  ISETP.GE.AND P1, PT, R0, 0x1, PT ;  /* 0x000000010000780c */ /* 0x004fda0003f26270 */
[----:B---3--:R-:W-:Y:S05]  /*25d0*/  @!P1 BRA `(.L_x_29) ;  /* 0x0000000000309947 */ /* 0x008fea0003800000 */
[----:B------:R-:W-:Y:S05]  /*25e0*/  @!P0 BRA `(.L_x_30) ;  /* 0x0000000000048947 */ /* 0x000fea0003800000 */
[----:B------:R-:W-:Y:S01]  /*25f0*/  BPT.TRAP 0x1 ;  /* 0x000000040000795c */ /* 0x000fe20000300000 */
.L_x_30:
[----:B------:R-:W-:Y:S02]  /*2600*/  UIADD3 UR4, UR50, UR44, URZ ;  /* 0x0000002c32047290 */ /* 0x000fe4000fffe03f */
[----:B------:R-:W-:Y:S02]  /*2610*/  UISETP.GT.U32.AND UP0, UPT, UR36, 0x1, UPT ;  /* 0x000000012400788c */ /* 0x000fe4000bf04070 */
[----:B------:R-:W-:-:S04]  /*2620*/  USHF.L.U32 UR4, UR4, 0x3, URZ ;  /* 0x0000000304047899 */ /* 0x000fc8000800063f */
[----:B------:R-:W-:Y:S01]  /*2630*/  ULOP3.LUT UR4, UR4, 0x1f8, URZ, 0xc0, !UPT ;  /* 0x000001f804047892 */ /* 0x000fe2000f8ec03f */
[----:B------:R-:W-:-:S03]  /*2640*/  PLOP3.LUT P0, PT, PT, PT, UP0, 0x80, 0x0 ;  /* 0x000000000000781c */ /* 0x000fc60003f0f008 */
[----:B------:R-:W-:-:S04]  /*2650*/  UIADD3 UR4, UR41, 0x200, UR4 ;  /* 0x0000020029047890 */ /* 0x000fc8000fffe004 */
[----:B------:R-:W-:-:S09]  /*2660*/  UPRMT UR4, URZ, 0x654, UR4 ;  /* 0x000006543f047896 */ /* 0x000fd20008000004 */
[----:B------:R-:W-:Y:S01]  /*2670*/  SYNCS.ARRIVE.TRANS64.RED.A1T0 RZ, [UR4], RZ ;  /* 0x000000ffffff79a7 */ /* 0x000fe20008100404 */
[----:B------:R-:W-:Y:S05]  /*2680*/  @P0 BRA `(.L_x_29) ;  /* 0x0000000000040947 */ /* 0x000fea0003800000 */
[----:B------:R-:W-:Y:S01]  /*2690*/  BPT.TRAP 0x1 ;  /* 0x000000040000795c */ /* 0x000fe20000300000 */
.L_x_29:
[----:B------:R-:W-:Y:S02]  /*26a0*/  SHF.L.U32 R0, R58, 0x1f, RZ ;  /* 0x0000001f3a007819 */ /* 0x000fe400000006ff */
[----:B------:R-:W-:Y:S02]  /*26b0*/  SHF.R.S32.HI R9, RZ, 0x1f, R19 ;  /* 0x0000001fff097819 */ /* 0x000fe40000011413 */
[----:B------:R-:W2:Y:S02]  /*26c0*/  SYNCS.PHASECHK.TRANS64.TRYWAIT P0, [R55+URZ+0x8], R0 ;  /* 0x00000800370075a7 */ /* 0x000ea4000800017f */
[----:B--2---:R-:W-:Y:S05]  /*26d0*/  @!P0 BRA `(.L_x_31) ;  /* 0x0000005400488947 */ /* 0x004fea0003800000 */
.L_x_165:
[----:B------:R-:W-:Y:S01]  /*26e0*/  ULDC.64 UR4, c[0x0][0x5d0] ;  /* 0x0001740000047ab9 */ /* 0x000fe20000000a00 */
[----:B------:R-:W-:Y:S01]  /*26f0*/  ULDC UR6, c[0x0][0x284] ;  /* 0x0000a10000067ab9 */ /* 0x000fe20000000800 */
[----:B--2---:R-:W-:Y:S02]  /*2700*/  IMAD R0, R9, UR4, RZ ;  /* 0x0000000409007c24 */ /* 0x004fe4000f8e02ff */
[----:B------:R-:W-:Y:S02]  /*2710*/  IMAD R10, R2, 0x30, RZ ;  /* 0x00000030020a7824 */ /* 0x000fe400078e02ff */
[C---:B------:R-:W-:Y:S02]  /*2720*/  IMAD R5, R19.reuse, UR5, R0 ;  /* 0x0000000513057c24 */ /* 0x040fe4000f8e0200 */
[----:B------:R-:W-:Y:S01]  /*2730*/  IMAD.SHL.U32 R0, R18, 0x40, RZ ;  /* 0x0000004012007824 */ /* 0x000fe200078e00ff */
[----:B------:R-:W-:Y:S01]  /*2740*/  SHF.R.S32.HI R11, RZ, 0x1f, R10 ;  /* 0x0000001fff0b7819 */ /* 0x000fe2000001140a */
[----:B01----:R-:W-:Y:S01]  /*2750*/  IMAD.WIDE.U32 R2, R19, UR4, R50 ;  /* 0x0000000413027c25 */ /* 0x003fe2000f8e0032 */
[----:B------:R-:W-:-:S02]  /*2760*/  ULDC.64 UR4, c[0x0][0x5c8] ;  /* 0x0001720000047ab9 */ /* 0x000fc40000000a00 */
[----:B------:R-:W-:Y:S01]  /*2770*/  ISETP.GE.AND P0, PT, R0, UR6, PT ;  /* 0x0000000600007c0c */ /* 0x000fe2000bf06270 */
[----:B------:R-:W-:Y:S01]  /*2780*/  ULDC UR6, c[0x0][0x288] ;  /* 0x0000a20000067ab9 */ /* 0x000fe20000000800 */
[----:B------:R-:W-:Y:S01]  /*2790*/  IADD3 R2, P1, R10, R2, RZ ;  /* 0x000000020a027210 */ /* 0x000fe20007f3e0ff */
[----:B------:R-:W-:Y:S01]  /*27a0*/  IMAD.WIDE R14, R18, 0x40, R48 ;  /* 0x00000040120e7825 */ /* 0x000fe200078e0230 */
[----:B------:R-:W-:Y:S02]  /*27b0*/  ISETP.GE.OR P0, PT, R10, UR6, P0 ;  /* 0x000000060a007c0c */ /* 0x000fe40008706670 */
[----:B------:R-:W-:Y:S01]  /*27c0*/  IADD3.X R3, R11, R3, R5, P1, !PT ;  /* 0x000000030b037210 */ /* 0x000fe20000ffe405 */
[----:B------:R-:W-:-:S04]  /*27d0*/  IMAD R7, R15, UR4, RZ ;  /* 0x000000040f077c24 */ /* 0x000fc8000f8e02ff */
[C---:B------:R-:W-:Y:S02]  /*27e0*/  IMAD R7, R14.reuse, UR5, R7 ;  /* 0x000000050e077c24 */ /* 0x040fe4000f8e0207 */
[----:B------:R-:W-:-:S04]  /*27f0*/  IMAD.WIDE.U32 R20, R14, UR4, R2 ;  /* 0x000000040e147c25 */ /* 0x000fc8000f8e0002 */
[----:B------:R-:W-:Y:S05]  /*2800*/  @P0 BRA `(.L_x_32) ;  /* 0x0000001800780947 */ /* 0x000fea0003800000 */
[----:B-----5:R-:W-:Y:S01]  /*2810*/  FSETP.NEU.AND P1, PT, R23, RZ, PT ;  /* 0x000000ff1700720b */ /* 0x020fe20003f2d000 */
[----:B------:R-:W-:Y:S01]  /*2820*/  IMAD.IADD R60, R54, 0x1, -R10 ;  /* 0x00000001363c7824 */ /* 0x000fe200078e0a0a */
[----:B------:R-:W-:Y:S01]  /*2830*/  BSSY B0, `(.L_x_32) ;  /* 0x000019b000007945 */ /* 0x000fe20003800000 */
[----:B------:R-:W-:Y:S02]  /*2840*/  IMAD.IADD R0, R57, 0x1, -R0 ;  /* 0x0000000139007824 */ /* 0x000fe400078e0a00 */
[----:B------:R-:W-:Y:S01]  /*2850*/  IMAD.IADD R5, R21, 0x1, R7 ;  /* 0x0000000115057824 */ /* 0x000fe200078e0207 */
[----:B------:R-:W-:-:S04]  /*2860*/  ISETP.GT.AND P0, PT, R60, RZ, PT ;  /* 0x000000ff3c00720c */ /* 0x000fc80003f04270 */
[----:B------:R-:W-:-:S03]  /*2870*/  ISETP.GT.AND P2, PT, R0, RZ, P0 ;  /* 0x000000ff0000720c */ /* 0x000fc60000744270 */
[----:B------:R-:W-:Y:S10]  /*2880*/  @!P1 BRA `(.L_x_33) ;  /* 0x00000010008c9947 */ /* 0x000ff40003800000 */
[----:B------:R-:W0:Y:S01]  /*2890*/  LDC.64 R62, c[0x0][0x5b8] ;  /* 0x00016e00ff3e7b82 */ /* 0x000e220000000a00 */
[----:B------:R-:W-:-:S07]  /*28a0*/  ULDC.64 UR4, c[0x0][0x5c0] ;  /* 0x0001700000047ab9 */ /* 0x000fce0000000a00 */
[----:B------:R-:W1:Y:S08]  /*28b0*/  LDC.64 R64, c[0x0][0x5b0] ;  /* 0x00016c00ff407b82 */ /* 0x000e700000000a00 */
[----:B------:R-:W2:Y:S01]  /*28c0*/  LDC.64 R66, c[0x0][0x5a8] ;  /* 0x00016a00ff427b82 */ /* 0x000ea20000000a00 */
[-C--:B0-----:R-:W-:Y:S02]  /*28d0*/  IMAD R4, R9, R62.reuse, RZ ;  /* 0x0000003e09047224 */ /* 0x081fe400078e02ff */
[----:B------:R-:W-:-:S04]  /*28e0*/  IMAD.WIDE.U32 R2, R19, R62, R50 ;  /* 0x0000003e13027225 */ /* 0x000fc800078e0032 */
[----:B------:R-:W-:Y:S01]  /*28f0*/  IMAD R21, R19, R63, R4 ;  /* 0x0000003f13157224 */ /* 0x000fe200078e0204 */
[----:B------:R-:W-:Y:S01]  /*2900*/  IADD3 R6, P1, R10, R2, RZ ;  /* 0x000000020a067210 */ /* 0x000fe20007f3e0ff */
[----:B-1----:R-:W-:-:S03]  /*2910*/  IMAD R2, R15, R64, RZ ;  /* 0x000000400f027224 */ /* 0x002fc600078e02ff */
[----:B------:R-:W-:Y:S01]  /*2920*/  IADD3.X R7, R11, R3, R21, P1, !PT ;  /* 0x000000030b077210 */ /* 0x000fe20000ffe415 */
[C---:B------:R-:W-:Y:S02]  /*2930*/  IMAD R61, R14.reuse, R65, R2 ;  /* 0x000000410e3d7224 */ /* 0x040fe400078e0202 */
[----:B------:R-:W-:-:S04]  /*2940*/  IMAD.WIDE.U32 R2, R14, R64, R6 ;  /* 0x000000400e027225 */ /* 0x000fc800078e0006 */
[----:B------:R-:W-:Y:S01]  /*2950*/  IMAD.IADD R3, R3, 0x1, R61 ;  /* 0x0000000103037824 */ /* 0x000fe200078e023d */
[----:B--2---:R-:W-:-:S04]  /*2960*/  LEA R8, P1, R2, R66, 0x1 ;  /* 0x0000004202087211 */ /* 0x004fc800078208ff */
[----:B------:R-:W-:-:S05]  /*2970*/  LEA.HI.X R9, R2, R67, R3, 0x1, P1 ;  /* 0x0000004302097211 */ /* 0x000fca00008f0c03 */
[----:B------:R-:W2:Y:S01]  /*2980*/  @P2 LDG.E.LTC128B.U16 R18, desc[UR56][R8.64] ;  /* 0x0000003808122981 */ /* 0x000ea2000c1e1520 */
[----:B------:R-:W-:Y:S01]  /*2990*/  IMAD.WIDE.U32 R2, R14, R64, R10 ;  /* 0x000000400e027225 */ /* 0x000fe200078e000a */
[----:B------:R-:W-:Y:S02]  /*29a0*/  BSSY B1, `(.L_x_34) ;  /* 0x0000015000017945 */ /* 0x000fe40003800000 */
[----:B------:R-:W-:-:S04]  /*29b0*/  IADD3 R12, P1, R50, R2, RZ ;  /* 0x00000002320c7210 */ /* 0x000fc80007f3e0ff */
[----:B------:R-:W-:Y:S02]  /*29c0*/  IADD3.X R13, R51, R61, R3, P1, !PT ;  /* 0x0000003d330d7210 */ /* 0x000fe40000ffe403 */
[----:B------:R-:W-:Y:S01]  /*29d0*/  LEA R4, P1, R20, UR4, 0x1 ;  /* 0x0000000414047c11 */ /* 0x000fe2000f8208ff */
[----:B------:R-:W-:-:S03]  /*29e0*/  IMAD.WIDE.U32 R12, R19, R62, R12 ;  /* 0x0000003e130c7225 */ /* 0x000fc600078e000c */
[----:B------:R-:W-:Y:S02]  /*29f0*/  LEA.HI.X R5, R20, UR5, R5, 0x1, P1 ;  /* 0x0000000514057c11 */ /* 0x000fe400088f0c05 */
[----:B------:R-:W-:-:S04]  /*2a00*/  ISETP.GT.AND P1, PT, R60, 0x1, PT ;  /* 0x000000013c00780c */ /* 0x000fc80003f24270 */
[----:B------:R-:W-:Y:S01]  /*2a10*/  ISETP.GT.AND P3, PT, R0, RZ, P1 ;  /* 0x000000ff0000720c */ /* 0x000fe20000f64270 */
[----:B--2---:R-:W-:-:S05]  /*2a20*/  HADD2.F32 R2, -RZ, R18.H0_H0 ;  /* 0x20000012ff027230 */ /* 0x004fca0000004100 */
[----:B------:R-:W-:Y:S01]  /*2a30*/  FMUL R3, R2, R23 ;  /* 0x0000001702037220 */ /* 0x000fe20000400000 */
[----:B------:R-:W-:-:S03]  /*2a40*/  LEA R2, P4, R12, R66, 0x1 ;  /* 0x000000420c027211 */ /* 0x000fc600078808ff */
[----:B------:R-:W-:-:S05]  /*2a50*/  FFMA R3, R40, R22, R3 ;  /* 0x0000001628037223 */ /* 0x000fca0000000003 */
[----:B------:R-:W-:Y:S01]  /*2a60*/  F2FP.F16.F32.PACK_AB R8, RZ, R3 ;  /* 0x00000003ff08723e */ /* 0x000fe200000000ff */
[----:B------:R-:W-:-:S03]  /*2a70*/  IMAD.IADD R3, R21, 0x1, R13 ;  /* 0x0000000115037824 */ /* 0x000fc600078e020d */
[----:B------:R-:W-:Y:S01]  /*2a80*/  PRMT R9, R8, 0x7610, R9 ;  /* 0x0000761008097816 */ /* 0x000fe20000000009 */
[----:B------:R-:W-:Y:S01]  /*2a90*/  IMAD.SHL.U32 R8, R64, 0x8, RZ ;  /* 0x0000000840087824 */ /* 0x000fe200078e00ff */
[----:B------:R-:W-:-:S03]  /*2aa0*/  LEA.HI.X R3, R12, R67, R3, 0x1, P4 ;  /* 0x000000430c037211 */ /* 0x000fc600020f0c03 */
[----:B------:R0:W-:Y:S02]  /*2ab0*/  @P2 STG.E.U16 desc[UR56][R4.64], R9 ;  /* 0x0000000904002986 */ /* 0x0001e4000c101538 */
[----:B0-----:R-:W-:Y:S01]  /*2ac0*/  SHF.L.U64.HI R9, R64, 0x3, R65 ;  /* 0x0000000340097819 */ /* 0x001fe20000010241 */
[----:B------:R-:W-:Y:S06]  /*2ad0*/  @!P3 BRA `(.L_x_35) ;  /* 0x000000000004b947 */ /* 0x000fec0003800000 */
[----:B------:R0:W5:Y:S02]  /*2ae0*/  LDG.E.LTC128B.U16 R18, desc[UR56][R2.64+0x2] ;  /* 0x0000023802127981 */ /* 0x000164000c1e1520 */
.L_x_35:
[----:B------:R-:W-:Y:S05]  /*2af0*/  BSYNC B1 ;  /* 0x0000000000017941 */ /* 0x000fea0003800000 */
.L_x_34:
[----:B-----5:R-:W-:Y:S01]  /*2b00*/  HADD2.F32 R12, -RZ, R18.H0_H0 ;  /* 0x20000012ff0c7230 */ /* 0x020fe20000004100 */
[----:B------:R-:W-:Y:S01]  /*2b10*/  ISETP.GT.AND P0, PT, R0, 0x8, P0 ;  /* 0x000000080000780c */ /* 0x000fe20000704270 */
[----:B------:R-:W-:-:S04]  /*2b20*/  IMAD.WIDE.U32 R8, R14, R64, R8 ;  /* 0x000000400e087225 */ /* 0x000fc800078e0008 */
[----:B------:R-:W-:Y:S01]  /*2b30*/  FMUL R12, R12, R23 ;  /* 0x000000170c0c7220 */ /* 0x000fe20000400000 */
[----:B------:R-:W-:Y:S01]  /*2b40*/  IMAD.IADD R61, R61, 0x1, R9 ;  /* 0x000000013d3d7824 */ /* 0x000fe200078e0209 */
[----:B------:R-:W-:Y:S02]  /*2b50*/  IADD3 R6, P2, R6, R8, RZ ;  /* 0x0000000806067210 */ /* 0x000fe40007f5e0ff */
[----:B------:R-:W-:-:S03]  /*2b60*/  FFMA R41, R41, R22, R12 ;  /* 0x0000001629297223 */ /* 0x000fc6000000000c */
[----:B------:R-:W-:Y:S01]  /*2b70*/  IMAD.X R7, R61, 0x1, R7, P2 ;  /* 0x000000013d077824 */ /* 0x000fe200010e0607 */
[C---:B------:R-:W-:Y:S02]  /*2b80*/  LEA R12, P2, R6.reuse, R66, 0x1 ;  /* 0x00000042060c7211 */ /* 0x040fe400078408ff */
[----:B------:R-:W-:Y:S02]  /*2b90*/  F2FP.F16.F32.PACK_AB R41, RZ, R41 ;  /* 0x00000029ff29723e */ /* 0x000fe400000000ff */
[----:B------:R-:W-:-:S03]  /*2ba0*/  LEA.HI.X R13, R6, R67, R7, 0x1, P2 ;  /* 0x00000043060d7211 */ /* 0x000fc600010f0c07 */
[----:B------:R1:W-:Y:S04]  /*2bb0*/  @P3 STG.E.U16 desc[UR56][R4.64+0x2], R41 ;  /* 0x0000022904003986 */ /* 0x0003e8000c101538 */
[----:B------:R-:W2:Y:S01]  /*2bc0*/  @P0 LDG.E.LTC128B.U16 R18, desc[UR56][R12.64] ;  /* 0x000000380c120981 */ /* 0x000ea2000c1e1520 */
[----:B------:R-:W-:Y:S01]  /*2bd0*/  IADD3 R10, P2, P3, R50, R8, R10 ;  /* 0x00000008320a7210 */ /* 0x000fe20007b5e00a */
[----:B------:R-:W-:Y:S01]  /*2be0*/  BSSY B1, `(.L_x_36) ;  /* 0x0000011000017945 */ /* 0x000fe20003800000 */
[C---:B------:R-:W-:Y:S02]  /*2bf0*/  SHF.L.U64.HI R9, R52.reuse, 0x1, R53 ;  /* 0x0000000134097819 */ /* 0x040fe40000010235 */
[----:B------:R-:W-:Y:S02]  /*2c00*/  IADD3.X R11, R51, R61, R11, P2, P3 ;  /* 0x0000003d330b7210 */ /* 0x000fe400017e640b */
[----:B------:R-:W-:-:S02]  /*2c10*/  LEA R8, P2, R52, R4, 0x1 ;  /* 0x0000000434087211 */ /* 0x000fc400078408ff */
[----:B------:R-:W-:Y:S01]  /*2c20*/  ISETP.GT.AND P1, PT, R0, 0x8, P1 ;  /* 0x000000080000780c */ /* 0x000fe20000f24270 */
[----:B------:R-:W-:-:S04]  /*2c30*/  IMAD.WIDE.U32 R10, R19, R62, R10 ;  /* 0x0000003e130a7225 */ /* 0x000fc800078e000a */
[----:B------:R-:W-:Y:S02]  /*2c40*/  IMAD.X R9, R9, 0x1, R5, P2 ;  /* 0x0000000109097824 */ /* 0x000fe400010e0605 */
[----:B------:R-:W-:Y:S02]  /*2c50*/  IMAD.IADD R11, R21, 0x1, R11 ;  /* 0x00000001150b7824 */ /* 0x000fe400078e020b */
[----:B--2---:R-:W-:-:S05]  /*2c60*/  HADD2.F32 R6, -RZ, R18.H0_H0 ;  /* 0x20000012ff067230 */ /* 0x004fca0000004100 */
[----:B------:R-:W-:Y:S01]  /*2c70*/  FMUL R7, R6, R23 ;  /* 0x0000001706077220 */ /* 0x000fe20000400000 */
[----:B------:R-:W-:-:S03]  /*2c80*/  LEA R6, P3, R10, R66, 0x1 ;  /* 0x000000420a067211 */ /* 0x000fc600078608ff */
[----:B------:R-:W-:-:S05]  /*2c90*/  FFMA R7, R42, R22, R7 ;  /* 0x000000162a077223 */ /* 0x000fca0000000007 */
[----:B------:R-:W-:Y:S02]  /*2ca0*/  F2FP.F16.F32.PACK_AB R12, RZ, R7 ;  /* 0x00000007ff0c723e */ /* 0x000fe400000000ff */
[----:B------:R-:W-:-:S03]  /*2cb0*/  LEA.HI.X R7, R10, R67, R11, 0x1, P3 ;  /* 0x000000430a077211 */ /* 0x000fc600018f0c0b */
[----:B------:R1:W-:Y:S01]  /*2cc0*/  @P0 STG.E.U16 desc[UR56][R8.64], R12 ;  /* 0x0000000c08000986 */ /* 0x0003e2000c101538 */
[----:B------:R-:W-:Y:S05]  /*2cd0*/  @!P1 BRA `(.L_x_37) ;  /* 0x0000000000049947 */ /* 0x000fea0003800000 */
[----:B------:R2:W5:Y:S02]  /*2ce0*/  LDG.E.LTC128B.U16 R18, desc[UR56][R6.64+0x2] ;  /* 0x0000023806127981 */ /* 0x000564000c1e1520 */
.L_x_37:
[----:B------:R-:W-:Y:S05]  /*2cf0*/  BSYNC B1 ;  /* 0x0000000000017941 */ /* 0x000fea0003800000 */
.L_x_36:
[----:B-----5:R-:W-:Y:S01]  /*2d00*/  HADD2.F32 R10, -RZ, R18.H0_H0 ;  /* 0x20000012ff0a7230 */ /* 0x020fe20000004100 */
[----:B------:R-:W-:Y:S01]  /*2d10*/  ISETP.GT.AND P0, PT, R60, 0x8, PT ;  /* 0x000000083c00780c */ /* 0x000fe20003f04270 */
[----:B------:R-:W-:Y:S03]  /*2d20*/  BSSY B1, `(.L_x_38) ;  /* 0x0000008000017945 */ /* 0x000fe60003800000 */
[----:B------:R-:W-:Y:S01]  /*2d30*/  FMUL R10, R10, R23 ;  /* 0x000000170a0a7220 */ /* 0x000fe20000400000 */
[----:B------:R-:W-:-:S03]  /*2d40*/  ISETP.GT.AND P2, PT, R0, RZ, P0 ;  /* 0x000000ff0000720c */ /* 0x000fc60000744270 */
[----:B------:R-:W-:-:S05]  /*2d50*/  FFMA R10, R43, R22, R10 ;  /* 0x000000162b0a7223 */ /* 0x000fca000000000a */
[----:B------:R-:W-:-:S05]  /*2d60*/  F2FP.F16.F32.PACK_AB R10, RZ, R10 ;  /* 0x0000000aff0a723e */ /* 0x000fca00000000ff */
[----:B------:R3:W-:Y:S01]  /*2d70*/  @P1 STG.E.U16 desc[UR56][R8.64+0x2], R10 ;  /* 0x0000020a08001986 */ /* 0x0007e2000c101538 */
[----:B------:R-:W-:Y:S05]  /*2d80*/  @!P2 BRA `(.L_x_39) ;  /* 0x000000000004a947 */ /* 0x000fea0003800000 */
[----:B------:R4:W5:Y:S02]  /*2d90*/  LDG.E.LTC128B.U16 R18, desc[UR56][R2.64+0x10] ;  /* 0x0000103802127981 */ /* 0x000964000c1e1520 */
.L_x_39:
[----:B------:R-:W-:Y:S05]  /*2da0*/  BSYNC B1 ;  /* 0x0000000000017941 */ /* 0x000fea0003800000 */
.L_x_38:
[----:B---3-5:R-:W-:Y:S01]  /*2db0*/  HADD2.F32 R10, -RZ, R18.H0_H0 ;  /* 0x20000012ff0a7230 */ /* 0x028fe20000004100 */
        /* <DEDUP_REMOVED lines=9> */
.L_x_41:
[----:B------:R-:W-:Y:S05]  /*2e50*/  BSYNC B1 ;  /* 0x0000000000017941 */ /* 0x000fea0003800000 */
.L_x_40:
[----:B-----5:R-:W-:Y:S01]  /*2e60*/  HADD2.F32 R10, -RZ, R18.H0_H0 ;  /* 0x20000012ff0a7230 */ /* 0x020fe20000004100 */
[----:B------:R-:W-:Y:S01]  /*2e70*/  ISETP.GT.AND P0, PT, R0, 0x8, P0 ;  /* 0x000000080000780c */ /* 0x000fe20000704270 */
[----:B------:R-:W-:Y:S03]  /*2e80*/  BSSY B1, `(.L_x_42) ;  /* 0x0000007000017945 */ /* 0x000fe60003800000 */
[----:B------:R-:W-:-:S04]  /*2e90*/  FMUL R10, R10, R23 ;  /* 0x000000170a0a7220 */ /* 0x000fc80000400000 */
[----:B------:R-:W-:-:S05]  /*2ea0*/  FFMA R10, R45, R22, R10 ;  /* 0x000000162d0a7223 */ /* 0x000fca000000000a */
[----:B------:R-:W-:-:S05]  /*2eb0*/  F2FP.F16.F32.PACK_AB R10, RZ, R10 ;  /* 0x0000000aff0a723e */ /* 0x000fca00000000ff */
[----:B------:R0:W-:Y:S01]  /*2ec0*/  @P3 STG.E.U16 desc[UR56][R4.64+0x12], R10 ;  /* 0x0000120a04003986 */ /* 0x0001e2000c101538 */
[----:B------:R-:W-:Y:S05]  /*2ed0*/  @!P0 BRA `(.L_x_43) ;  /* 0x0000000000048947 */ /* 0x000fea0003800000 */
[----:B------:R0:W5:Y:S02]  /*2ee0*/  LDG.E.LTC128B.U16 R18, desc[UR56][R6.64+0x10] ;  /* 0x0000103806127981 */ /* 0x000164000c1e1520 */
.L_x_43:
[----:B------:R-:W-:Y:S05]  /*2ef0*/  BSYNC B1 ;  /* 0x0000000000017941 */ /* 0x000fea0003800000 */
.L_x_42:
[----:B0----5:R-:W-:Y:S01]  /*2f00*/  HADD2.F32 R10, -RZ, R18.H0_H0 ;  /* 0x20000012ff0a7230 */ /* 0x021fe20000004100 */
[----:B------:R-:W-:Y:S01]  /*2f10*/  ISETP.GT.AND P1, PT, R0, 0x8, P1 ;  /* 0x000000080000780c */ /* 0x000fe20000f24270 */
[----:B------:R-:W-:Y:S03]  /*2f20*/  BSSY B1, `(.L_x_44) ;  /* 0x0000007000017945 */ /* 0x000fe60003800000 */
[----:B---3--:R-:W-:-:S04]  /*2f30*/  FMUL R11, R10, R23 ;  /* 0x000000170a0b7220 */ /* 0x008fc80000400000 */
[----:B------:R-:W-:-:S05]  /*2f40*/  FFMA R11, R46, R22, R11 ;  /* 0x000000162e0b7223 */ /* 0x000fca000000000b */
[----:B------:R-:W-:-:S05]  /*2f50*/  F2FP.F16.F32.PACK_AB R11, RZ, R11 ;  /* 0x0000000bff0b723e */ /* 0x000fca00000000ff */
[----:B------:R0:W-:Y:S01]  /*2f60*/  @P0 STG.E.U16 desc[UR56][R8.64+0x10], R11 ;  /* 0x0000100b08000986 */ /* 0x0001e2000c101538 */
[----:B------:R-:W-:Y:S05]  /*2f70*/  @!P1 BRA `(.L_x_45) ;  /* 0x0000000000049947 */ /* 0x000fea0003800000 */
[----:B------:R3:W5:Y:S02]  /*2f80*/  LDG.E.LTC128B.U16 R18, desc[UR56][R6.64+0x12] ;  /* 0x0000123806127981 */ /* 0x000764000c1e1520 */
.L_x_45:
[----:B------:R-:W-:Y:S05]  /*2f90*/  BSYNC B1 ;  /* 0x0000000000017941 */ /* 0x000fea0003800000 */
.L_x_44:
        /* <DEDUP_REMOVED lines=10> */
.L_x_47:
[----:B------:R-:W-:Y:S05]  /*3040*/  BSYNC B1 ;  /* 0x0000000000017941 */ /* 0x000fea0003800000 */
.L_x_46:
[----:B0----5:R-:W-:Y:S01]  /*3050*/  HADD2.F32 R10, -RZ, R18.H0_H0 ;  /* 0x20000012ff0a7230 */ /* 0x021fe20000004100 */
        /* <DEDUP_REMOVED lines=9> */
.L_x_49:
[----:B------:R-:W-:Y:S05]  /*30f0*/  BSYNC B1 ;  /* 0x0000000000017941 */ /* 0x000fea0003800000 */
.L_x_48:
        /* <DEDUP_REMOVED lines=9> */
.L_x_51:
[----:B------:R-:W-:Y:S05]  /*3190*/  BSYNC B1 ;  /* 0x0000000000017941 */ /* 0x000fea0003800000 */
.L_x_50:
[----:B0----5:R-:W-:Y:S01]  /*31a0*/  HADD2.F32 R10, -RZ, R18.H0_H0 ;  /* 0x20000012ff0a7230 */ /* 0x021fe20000004100 */
        /* <DEDUP_REMOVED lines=8> */
.L_x_53:
[----:B------:R-:W-:Y:S05]  /*3230*/  BSYNC B1 ;  /* 0x0000000000017941 */ /* 0x000fea0003800000 */
.L_x_52:
        /* <DEDUP_REMOVED lines=10> */
.L_x_55:
[----:B------:R-:W-:Y:S05]  /*32e0*/  BSYNC B1 ;  /* 0x0000000000017941 */ /* 0x000fea0003800000 */
.L_x_54:
        /* <DEDUP_REMOVED lines=10> */
.L_x_57:
[----:B------:R-:W-:Y:S05]  /*3390*/  BSYNC B1 ;  /* 0x0000000000017941 */ /* 0x000fea0003800000 */
.L_x_56:
        /* <DEDUP_REMOVED lines=9> */
.L_x_59:
[----:B------:R-:W-:Y:S05]  /*3430*/  BSYNC B1 ;  /* 0x0000000000017941 */ /* 0x000fea0003800000 */
.L_x_58:
        /* <DEDUP_REMOVED lines=9> */
.L_x_61:
[----:B------:R-:W-:Y:S05]  /*34d0*/  BSYNC B1 ;  /* 0x0000000000017941 */ /* 0x000fea0003800000 */
.L_x_60:
        /* <DEDUP_REMOVED lines=10> */
.L_x_63:
[----:B------:R-:W-:Y:S05]  /*3580*/  BSYNC B1 ;  /* 0x0000000000017941 */ /* 0x000fea0003800000 */
.L_x_62:
        /* <DEDUP_REMOVED lines=10> */
.L_x_65:
[----:B------:R-:W-:Y:S05]  /*3630*/  BSYNC B1 ;  /* 0x0000000000017941 */ /* 0x000fea0003800000 */
.L_x_64:
        /* <DEDUP_REMOVED lines=9> */
.L_x_67:
[----:B------:R-:W-:Y:S05]  /*36d0*/  BSYNC B1 ;  /* 0x0000000000017941 */ /* 0x000fea0003800000 */
.L_x_66:
        /* <DEDUP_REMOVED lines=9> */
.L_x_69:
[----:B------:R-:W-:Y:S05]  /*3770*/  BSYNC B1 ;  /* 0x0000000000017941 */ /* 0x000fea0003800000 */
.L_x_68:
        /* <DEDUP_REMOVED lines=10> */
.L_x_71:
[----:B------:R-:W-:Y:S05]  /*3820*/  BSYNC B1 ;  /* 0x0000000000017941 */ /* 0x000fea0003800000 */
.L_x_70:
        /* <DEDUP_REMOVED lines=10> */
.L_x_73:
[----:B------:R-:W-:Y:S05]  /*38d0*/  BSYNC B1 ;  /* 0x0000000000017941 */ /* 0x000fea0003800000 */
.L_x_72:
[----:B0---45:R-:W-:Y:S01]  /*38e0*/  HADD2.F32 R2, -RZ, R18.H0_H0 ;  /* 0x20000012ff027230 */ /* 0x031fe20000004100 */
        /* <DEDUP_REMOVED lines=8> */
.L_x_75:
[----:B------:R-:W-:Y:S05]  /*3970*/  BSYNC B1 ;  /* 0x0000000000017941 */ /* 0x000fea0003800000 */
.L_x_74:
[----:B0----5:R-:W-:Y:S01]  /*3980*/  HADD2.F32 R2, -RZ, R18.H0_H0 ;  /* 0x20000012ff027230 */ /* 0x021fe20000004100 */
[----:B------:R-:W-:Y:S01]  /*3990*/  ISETP.GT.AND P1, PT, R0, 0x8, P1 ;  /* 0x000000080000780c */ /* 0x000fe20000f24270 */
[----:B------:R-:W-:Y:S03]  /*39a0*/  BSSY B1, `(.L_x_76) ;  /* 0x000000a000017945 */ /* 0x000fe60003800000 */
[----:B------:R-:W-:Y:S01]  /*39b0*/  FMUL R3, R2, R23 ;  /* 0x0000001702037220 */ /* 0x000fe20000400000 */
[----:B------:R-:W-:-:S03]  /*39c0*/  @P0 IMAD.MOV.U32 R2, RZ, RZ, R8 ;  /* 0x000000ffff020224 */ /* 0x000fc600078e0008 */
[----:B------:R-:W-:-:S05]  /*39d0*/  FFMA R3, R30, R22, R3 ;  /* 0x000000161e037223 */ /* 0x000fca0000000003 */
[----:B------:R-:W-:-:S04]  /*39e0*/  F2FP.F16.F32.PACK_AB R3, RZ, R3 ;  /* 0x00000003ff03723e */ /* 0x000fc800000000ff */
[----:B-1----:R-:W-:Y:S01]  /*39f0*/  PRMT R4, R3, 0x7610, R4 ;  /* 0x0000761003047816 */ /* 0x002fe20000000004 */
[----:B------:R-:W-:-:S05]  /*3a00*/  @P0 IMAD.MOV.U32 R3, RZ, RZ, R9 ;  /* 0x000000ffff030224 */ /* 0x000fca00078e0009 */
[----:B------:R0:W-:Y:S01]  /*3a10*/  @P0 STG.E.U16 desc[UR56][R2.64+0x50], R4 ;  /* 0x0000500402000986 */ /* 0x0001e2000c101538 */
[----:B------:R-:W-:Y:S05]  /*3a20*/  @!P1 BRA `(.L_x_77) ;  /* 0x0000000000049947 */ /* 0x000fea0003800000 */
[----:B------:R1:W5:Y:S02]  /*3a30*/  LDG.E.LTC128B.U16 R18, desc[UR56][R6.64+0x52] ;  /* 0x0000523806127981 */ /* 0x000364000c1e1520 */
.L_x_77:
[----:B------:R-:W-:Y:S05]  /*3a40*/  BSYNC B1 ;  /* 0x0000000000017941 */ /* 0x000fea0003800000 */
.L_x_76:
[----:B------:R-:W-:Y:S05]  /*3a50*/  @!P1 BRA `(.L_x_78) ;  /* 0x0000000400e09947 */ /* 0x000fea0003800000 */
[----:B-----5:R-:W-:-:S05]  /*3a60*/  HADD2.F32 R18, -RZ, R18.H0_H0 ;  /* 0x20000012ff127230 */ /* 0x020fca0000004100 */
[----:B------:R-:W-:-:S04]  /*3a70*/  FMUL R18, R18, R23 ;  /* 0x0000001712127220 */ /* 0x000fc80000400000 */
[----:B------:R-:W-:-:S05]  /*3a80*/  FFMA R18, R31, R22, R18 ;  /* 0x000000161f127223 */ /* 0x000fca0000000012 */
[----:B------:R-:W-:-:S05]  /*3a90*/  F2FP.F16.F32.PACK_AB R18, RZ, R18 ;  /* 0x00000012ff12723e */ /* 0x000fca00000000ff */
[----:B------:R0:W-:Y:S01]  /*3aa0*/  STG.E.U16 desc[UR56][R8.64+0x52], R18 ;  /* 0x0000521208007986 */ /* 0x0001e2000c101538 */
[----:B------:R-:W-:Y:S05]  /*3ab0*/  BRA `(.L_x_78) ;  /* 0x0000000400c87947 */ /* 0x000fea0003800000 */
.L_x_33:
[----:B------:R-:W-:Y:S01]  /*3ac0*/  ULDC.64 UR4, c[0x0][0x5c0] ;  /* 0x0001700000047ab9 */ /* 0x000fe20000000a00 */
[----:B------:R-:W-:Y:S01]  /*3ad0*/  ISETP.GT.AND P3, PT, R60, 0x1, PT ;  /* 0x000000013c00780c */ /* 0x000fe20003f64270 */
[-C--:B------:R-:W-:Y:S01]  /*3ae0*/  FMUL R40, R40, R22.reuse ;  /* 0x0000001628287220 */ /* 0x080fe20000400000 */
[----:B------:R-:W-:Y:S01]  /*3af0*/  LEA R2, P1, R20, UR4, 0x1 ;  /* 0x0000000414027c11 */ /* 0x000fe2000f8208ff */
[-C--:B------:R-:W-:Y:S01]  /*3b00*/  FMUL R41, R41, R22.reuse ;  /* 0x0000001629297220 */ /* 0x080fe20000400000 */
[-C--:B------:R-:W-:Y:S01]  /*3b10*/  FMUL R42, R42, R22.reuse ;  /* 0x000000162a2a7220 */ /* 0x080fe20000400000 */
[-C--:B------:R-:W-:Y:S01]  /*3b20*/  FMUL R43, R43, R22.reuse ;  /* 0x000000162b2b7220 */ /* 0x080fe20000400000 */
[----:B------:R-:W-:Y:S01]  /*3b30*/  LEA.HI.X R3, R20, UR5, R5, 0x1, P1 ;  /* 0x0000000514037c11 */ /* 0x000fe200088f0c05 */
[-C--:B------:R-:W-:Y:S01]  /*3b40*/  FMUL R44, R44, R22.reuse ;  /* 0x000000162c2c7220 */ /* 0x080fe20000400000 */
[----:B------:R-:W-:Y:S01]  /*3b50*/  ISETP.GT.AND P1, PT, R0, RZ, P3 ;  /* 0x000000ff0000720c */ /* 0x000fe20001f24270 */
[----:B------:R-:W-:Y:S01]  /*3b60*/  FMUL R45, R45, R22 ;  /* 0x000000162d2d7220 */ /* 0x000fe20000400000 */
[----:B------:R-:W-:Y:S01]  /*3b70*/  F2FP.F16.F32.PACK_AB R40, RZ, R40 ;  /* 0x00000028ff28723e */ /* 0x000fe200000000ff */
[-C--:B------:R-:W-:Y:S01]  /*3b80*/  FMUL R46, R46, R22.reuse ;  /* 0x000000162e2e7220 */ /* 0x080fe20000400000 */
[----:B------:R-:W-:Y:S01]  /*3b90*/  F2FP.F16.F32.PACK_AB R41, RZ, R41 ;  /* 0x00000029ff29723e */ /* 0x000fe200000000ff */
[----:B------:R-:W-:Y:S01]  /*3ba0*/  FMUL R47, R47, R22 ;  /* 0x000000162f2f7220 */ /* 0x000fe20000400000 */
[C---:B------:R-:W-:Y:S01]  /*3bb0*/  SHF.L.U64.HI R5, R52.reuse, 0x1, R53 ;  /* 0x0000000134057819 */ /* 0x040fe20000010235 */
[----:B------:R-:W-:Y:S01]  /*3bc0*/  @P2 STG.E.U16 desc[UR56][R2.64], R40 ;  /* 0x0000002802002986 */ /* 0x000fe2000c101538 */
[----:B------:R-:W-:Y:S01]  /*3bd0*/  LEA R4, P4, R52, R2, 0x1 ;  /* 0x0000000234047211 */ /* 0x000fe200078808ff */
[-C--:B------:R-:W-:Y:S01]  /*3be0*/  FMUL R32, R32, R22.reuse ;  /* 0x0000001620207220 */ /* 0x080fe20000400000 */
[----:B------:R-:W-:Y:S01]  /*3bf0*/  ISETP.GT.AND P2, PT, R60, 0x8, PT ;  /* 0x000000083c00780c */ /* 0x000fe20003f44270 */
[-C--:B------:R-:W-:Y:S01]  /*3c00*/  FMUL R33, R33, R22.reuse ;  /* 0x0000001621217220 */ /* 0x080fe20000400000 */
[C---:B------:R-:W-:Y:S01]  /*3c10*/  ISETP.GT.AND P3, PT, R0.reuse, 0x8, P3 ;  /* 0x000000080000780c */ /* 0x040fe20001f64270 */
[----:B------:R-:W-:Y:S01]  /*3c20*/  @P1 STG.E.U16 desc[UR56][R2.64+0x2], R41 ;  /* 0x0000022902001986 */ /* 0x000fe2000c101538 */
[----:B------:R-:W-:Y:S01]  /*3c30*/  ISETP.GT.AND P1, PT, R0, 0x8, P0 ;  /* 0x000000080000780c */ /* 0x000fe20000724270 */
[----:B------:R-:W-:Y:S01]  /*3c40*/  IMAD.X R5, R5, 0x1, R3, P4 ;  /* 0x0000000105057824 */ /* 0x000fe200020e0603 */
[----:B------:R-:W-:Y:S01]  /*3c50*/  ISETP.GT.AND P0, PT, R60, 0x9, PT ;  /* 0x000000093c00780c */ /* 0x000fe20003f04270 */
[-C--:B------:R-:W-:Y:S01]  /*3c60*/  FMUL R34, R34, R22.reuse ;  /* 0x0000001622227220 */ /* 0x080fe20000400000 */
[C---:B------:R-:W-:Y:S01]  /*3c70*/  ISETP.GT.AND P5, PT, R0.reuse, RZ, P2 ;  /* 0x000000ff0000720c */ /* 0x040fe200017a4270 */
[-C--:B------:R-:W-:Y:S01]  /*3c80*/  FMUL R35, R35, R22.reuse ;  /* 0x0000001623237220 */ /* 0x080fe20000400000 */
[----:B------:R-:W-:Y:S01]  /*3c90*/  ISETP.GT.AND P4, PT, R0, RZ, P0 ;  /* 0x000000ff0000720c */ /* 0x000fe20000784270 */
[----:B------:R-:W-:Y:S01]  /*3ca0*/  FMUL R36, R36, R22 ;  /* 0x0000001624247220 */ /* 0x000fe20000400000 */
[----:B------:R-:W-:Y:S01]  /*3cb0*/  F2FP.F16.F32.PACK_AB R42, RZ, R42 ;  /* 0x0000002aff2a723e */ /* 0x000fe200000000ff */
[-C--:B------:R-:W-:Y:S01]  /*3cc0*/  FMUL R37, R37, R22.reuse ;  /* 0x0000001625257220 */ /* 0x080fe20000400000 */
[----:B------:R-:W-:Y:S01]  /*3cd0*/  F2FP.F16.F32.PACK_AB R43, RZ, R43 ;  /* 0x0000002bff2b723e */ /* 0x000fe200000000ff */
[----:B------:R-:W-:Y:S01]  /*3ce0*/  FMUL R38, R38, R22 ;  /* 0x0000001626267220 */ /* 0x000fe20000400000 */
[----:B------:R-:W-:Y:S01]  /*3cf0*/  F2FP.F16.F32.PACK_AB R44, RZ, R44 ;  /* 0x0000002cff2c723e */ /* 0x000fe200000000ff */
[----:B------:R-:W-:Y:S01]  /*3d00*/  @P1 STG.E.U16 desc[UR56][R4.64], R42 ;  /* 0x0000002a04001986 */ /* 0x000fe2000c101538 */
[----:B------:R-:W-:Y:S01]  /*3d10*/  F2FP.F16.F32.PACK_AB R45, RZ, R45 ;  /* 0x0000002dff2d723e */ /* 0x000fe200000000ff */
[-C--:B------:R-:W-:Y:S01]  /*3d20*/  FMUL R39, R39, R22.reuse ;  /* 0x0000001627277220 */ /* 0x080fe20000400000 */
[----:B------:R-:W-:Y:S01]  /*3d30*/  ISETP.GT.AND P1, PT, R0, 0x8, P2 ;  /* 0x000000080000780c */ /* 0x000fe20001724270 */
[----:B------:R-:W-:Y:S01]  /*3d40*/  @P3 STG.E.U16 desc[UR56][R4.64+0x2], R43 ;  /* 0x0000022b04003986 */ /* 0x000fe2000c101538 */
[----:B------:R-:W-:Y:S01]  /*3d50*/  ISETP.GT.AND P2, PT, R60, 0x10, PT ;  /* 0x000000103c00780c */ /* 0x000fe20003f44270 */
[-C--:B------:R-:W-:Y:S01]  /*3d60*/  FMUL R24, R24, R22.reuse ;  /* 0x0000001618187220 */ /* 0x080fe20000400000 */
[----:B------:R-:W-:Y:S01]  /*3d70*/  ISETP.GT.AND P3, PT, R0, 0x8, P0 ;  /* 0x000000080000780c */ /* 0x000fe20000764270 */
[----:B------:R-:W-:Y:S01]  /*3d80*/  @P5 STG.E.U16 desc[UR56][R2.64+0x10], R44 ;  /* 0x0000102c02005986 */ /* 0x000fe2000c101538 */
[----:B------:R-:W-:Y:S01]  /*3d90*/  ISETP.GT.AND P0, PT, R60, 0x11, PT ;  /* 0x000000113c00780c */ /* 0x000fe20003f04270 */
[-C--:B------:R-:W-:Y:S01]  /*3da0*/  FMUL R25, R25, R22.reuse ;  /* 0x0000001619197220 */ /* 0x080fe20000400000 */
[C---:B------:R-:W-:Y:S01]  /*3db0*/  ISETP.GT.AND P5, PT, R0.reuse, RZ, P2 ;  /* 0x000000ff0000720c */ /* 0x040fe200017a4270 */
[----:B------:R-:W-:Y:S01]  /*3dc0*/  @P4 STG.E.U16 desc[UR56][R2.64+0x12], R45 ;  /* 0x0000122d02004986 */ /* 0x000fe2000c101538 */
        /* <DEDUP_REMOVED lines=10> */
[C---:B------:R-:W-:Y:S01]  /*3e70*/  ISETP.GT.AND P2, PT, R0.reuse, 0x8, P2 ;  /* 0x000000080000780c */ /* 0x040fe20001744270 */
[----:B------:R-:W-:Y:S01]  /*3e80*/  @P3 STG.E.U16 desc[UR56][R4.64+0x12], R47 ;  /* 0x0000122f04003986 */ /* 0x000fe2000c101538 */
[----:B------:R-:W-:Y:S01]  /*3e90*/  ISETP.GT.AND P0, PT, R0, 0x8, P0 ;  /* 0x000000080000780c */ /* 0x000fe20000704270 */
[----:B------:R-:W-:Y:S01]  /*3ea0*/  FMUL R30, R30, R22 ;  /* 0x000000161e1e7220 */ /* 0x000fe20000400000 */
[----:B------:R-:W-:Y:S01]  /*3eb0*/  F2FP.F16.F32.PACK_AB R34, RZ, R34 ;  /* 0x00000022ff22723e */ /* 0x000fe200000000ff */
[----:B------:R-:W-:Y:S01]  /*3ec0*/  @P5 STG.E.U16 desc[UR56][R2.64+0x20], R32 ;  /* 0x0000202002005986 */ /* 0x000fe2000c101538 */
[C---:B------:R-:W-:Y:S01]  /*3ed0*/  ISETP.GT.AND P5, PT, R60.reuse, 0x18, PT ;  /* 0x000000183c00780c */ /* 0x040fe20003fa4270 */
[----:B------:R-:W-:Y:S01]  /*3ee0*/  FMUL R31, R31, R22 ;  /* 0x000000161f1f7220 */ /* 0x000fe20000400000 */
[----:B------:R-:W-:Y:S01]  /*3ef0*/  F2FP.F16.F32.PACK_AB R35, RZ, R35 ;  /* 0x00000023ff23723e */ /* 0x000fe200000000ff */
[----:B------:R-:W-:Y:S01]  /*3f00*/  @P4 STG.E.U16 desc[UR56][R2.64+0x22], R33 ;  /* 0x0000222102004986 */ /* 0x000fe2000c101538 */
[----:B------:R-:W-:-:S02]  /*3f10*/  ISETP.GT.AND P4, PT, R60, 0x19, PT ;  /* 0x000000193c00780c */ /* 0x000fc40003f84270 */
[C---:B------:R-:W-:Y:S01]  /*3f20*/  ISETP.GT.AND P1, PT, R0.reuse, RZ, P5 ;  /* 0x000000ff0000720c */ /* 0x040fe20002f24270 */
[----:B------:R-:W-:Y:S01]  /*3f30*/  @P2 STG.E.U16 desc[UR56][R4.64+0x20], R34 ;  /* 0x0000202204002986 */ /* 0x000fe2000c101538 */
[C---:B------:R-:W-:Y:S02]  /*3f40*/  ISETP.GT.AND P6, PT, R0.reuse, RZ, P4 ;  /* 0x000000ff0000720c */ /* 0x040fe400027c4270 */
[----:B------:R-:W-:Y:S01]  /*3f50*/  F2FP.F16.F32.PACK_AB R36, RZ, R36 ;  /* 0x00000024ff24723e */ /* 0x000fe200000000ff */
[----:B------:R-:W-:Y:S01]  /*3f60*/  @P0 STG.E.U16 desc[UR56][R4.64+0x22], R35 ;  /* 0x0000222304000986 */ /* 0x000fe2000c101538 */
[----:B------:R-:W-:Y:S02]  /*3f70*/  F2FP.F16.F32.PACK_AB R37, RZ, R37 ;  /* 0x00000025ff25723e */ /* 0x000fe400000000ff */
[----:B------:R-:W-:Y:S02]  /*3f80*/  ISETP.GT.AND P5, PT, R0, 0x8, P5 ;  /* 0x000000080000780c */ /* 0x000fe40002fa4270 */
[----:B------:R-:W-:-:S02]  /*3f90*/  ISETP.GT.AND P3, PT, R60, 0x20, PT ;  /* 0x000000203c00780c */ /* 0x000fc40003f64270 */
[C---:B------:R-:W-:Y:S01]  /*3fa0*/  ISETP.GT.AND P4, PT, R0.reuse, 0x8, P4 ;  /* 0x000000080000780c */ /* 0x040fe20002784270 */
[----:B------:R-:W-:Y:S01]  /*3fb0*/  @P1 STG.E.U16 desc[UR56][R2.64+0x30], R36 ;  /* 0x0000302402001986 */ /* 0x000fe2000c101538 */
[----:B------:R-:W-:Y:S02]  /*3fc0*/  F2FP.F16.F32.PACK_AB R38, RZ, R38 ;  /* 0x00000026ff26723e */ /* 0x000fe400000000ff */
[----:B------:R-:W-:Y:S01]  /*3fd0*/  F2FP.F16.F32.PACK_AB R39, RZ, R39 ;  /* 0x00000027ff27723e */ /* 0x000fe200000000ff */
[----:B------:R-:W-:Y:S01]  /*3fe0*/  @P6 STG.E.U16 desc[UR56][R2.64+0x32], R37 ;  /* 0x0000322502006986 */ /* 0x000fe2000c101538 */
[----:B------:R-:W-:Y:S02]  /*3ff0*/  ISETP.GT.AND P6, PT, R0, RZ, P3 ;  /* 0x000000ff0000720c */ /* 0x000fe40001fc4270 */
[----:B------:R-:W-:Y:S01]  /*4000*/  ISETP.GT.AND P2, PT, R60, 0x21, PT ;  /* 0x000000213c00780c */ /* 0x000fe20003f44270 */
[----:B------:R-:W-:Y:S01]  /*4010*/  @P5 STG.E.U16 desc[UR56][R4.64+0x30], R38 ;  /* 0x0000302604005986 */ /* 0x000fe2000c101538 */
[----:B------:R-:W-:-:S02]  /*4020*/  F2FP.F16.F32.PACK_AB R24, RZ, R24 ;  /* 0x00000018ff18723e */ /* 0x000fc400000000ff */
[C---:B------:R-:W-:Y:S01]  /*4030*/  ISETP.GT.AND P1, PT, R60.reuse, 0x28, PT ;  /* 0x000000283c00780c */ /* 0x040fe20003f24270 */
[----:B------:R-:W-:Y:S01]  /*4040*/  @P4 STG.E.U16 desc[UR56][R4.64+0x32], R39 ;  /* 0x0000322704004986 */ /* 0x000fe2000c101538 */
[----:B------:R-:W-:Y:S02]  /*4050*/  ISETP.GT.AND P0, PT, R60, 0x29, PT ;  /* 0x000000293c00780c */ /* 0x000fe40003f04270 */
[C---:B------:R-:W-:Y:S02]  /*4060*/  ISETP.GT.AND P4, PT, R0.reuse, RZ, P2 ;  /* 0x000000ff0000720c */ /* 0x040fe40001784270 */
[C---:B------:R-:W-:Y:S01]  /*4070*/  ISETP.GT.AND P3, PT, R0.reuse, 0x8, P3 ;  /* 0x000000080000780c */ /* 0x040fe20001f64270 */
[----:B------:R-:W-:Y:S01]  /*4080*/  @P6 STG.E.U16 desc[UR56][R2.64+0x40], R24 ;  /* 0x0000401802006986 */ /* 0x000fe2000c101538 */
[C---:B------:R-:W-:Y:S02]  /*4090*/  ISETP.GT.AND P2, PT, R0.reuse, 0x8, P2 ;  /* 0x000000080000780c */ /* 0x040fe40001744270 */
[----:B------:R-:W-:-:S02]  /*40a0*/  ISETP.GT.AND P5, PT, R0, RZ, P1 ;  /* 0x000000ff0000720c */ /* 0x000fc40000fa4270 */
[C---:B------:R-:W-:Y:S02]  /*40b0*/  ISETP.GT.AND P6, PT, R0.reuse, RZ, P0 ;  /* 0x000000ff0000720c */ /* 0x040fe400007c4270 */
[C---:B------:R-:W-:Y:S02]  /*40c0*/  ISETP.GT.AND P1, PT, R0.reuse, 0x8, P1 ;  /* 0x000000080000780c */ /* 0x040fe40000f24270 */
[----:B------:R-:W-:Y:S02]  /*40d0*/  F2FP.F16.F32.PACK_AB R25, RZ, R25 ;  /* 0x00000019ff19723e */ /* 0x000fe400000000ff */
[----:B------:R-:W-:Y:S02]  /*40e0*/  F2FP.F16.F32.PACK_AB R26, RZ, R26 ;  /* 0x0000001aff1a723e */ /* 0x000fe400000000ff */
[----:B------:R-:W-:Y:S01]  /*40f0*/  F2FP.F16.F32.PACK_AB R27, RZ, R27 ;  /* 0x0000001bff1b723e */ /* 0x000fe200000000ff */
[----:B------:R-:W-:Y:S01]  /*4100*/  @P4 STG.E.U16 desc[UR56][R2.64+0x42], R25 ;  /* 0x0000421902004986 */ /* 0x000fe2000c101538 */
[----:B------:R-:W-:-:S02]  /*4110*/  ISETP.GT.AND P0, PT, R0, 0x8, P0 ;  /* 0x000000080000780c */ /* 0x000fc40000704270 */
[----:B------:R-:W-:Y:S01]  /*4120*/  F2FP.F16.F32.PACK_AB R28, RZ, R28 ;  /* 0x0000001cff1c723e */ /* 0x000fe200000000ff */
[----:B------:R-:W-:Y:S01]  /*4130*/  @P3 STG.E.U16 desc[UR56][R4.64+0x40], R26 ;  /* 0x0000401a04003986 */ /* 0x000fe2000c101538 */
[----:B------:R-:W-:Y:S02]  /*4140*/  F2FP.F16.F32.PACK_AB R29, RZ, R29 ;  /* 0x0000001dff1d723e */ /* 0x000fe400000000ff */
[----:B------:R-:W-:Y:S01]  /*4150*/  F2FP.F16.F32.PACK_AB R30, RZ, R30 ;  /* 0x0000001eff1e723e */ /* 0x000fe200000000ff */
[----:B------:R-:W-:Y:S01]  /*4160*/  @P2 STG.E.U16 desc[UR56][R4.64+0x42], R27 ;  /* 0x0000421b04002986 */ /* 0x000fe2000c101538 */
[----:B------:R-:W-:-:S03]  /*4170*/  F2FP.F16.F32.PACK_AB R31, RZ, R31 ;  /* 0x0000001fff1f723e */ /* 0x000fc600000000ff */
[----:B------:R-:W-:Y:S04]  /*4180*/  @P5 STG.E.U16 desc[UR56][R2.64+0x50], R28 ;  /* 0x0000501c02005986 */ /* 0x000fe8000c101538 */
[----:B------:R0:W-:Y:S02]  /*4190*/  @P6 STG.E.U16 desc[UR56][R2.64+0x52], R29 ;  /* 0x0000521d02006986 */ /* 0x0001e4000c101538 */
[----:B0-----:R-:W-:Y:S02]  /*41a0*/  @P1 IMAD.MOV.U32 R2, RZ, RZ, R4 ;  /* 0x000000ffff021224 */ /* 0x001fe400078e0004 */
[----:B------:R-:W-:-:S05]  /*41b0*/  @P1 IMAD.MOV.U32 R3, RZ, RZ, R5 ;  /* 0x000000ffff031224 */ /* 0x000fca00078e0005 */
[----:B------:R0:W-:Y:S04]  /*41c0*/  @P1 STG.E.U16 desc[UR56][R2.64+0x50], R30 ;  /* 0x0000501e02001986 */ /* 0x0001e8000c101538 */
[----:B------:R0:W-:Y:S02]  /*41d0*/  @P0 STG.E.U16 desc[UR56][R4.64+0x52], R31 ;  /* 0x0000521f04000986 */ /* 0x0001e4000c101538 */
.L_x_78:
[----:B------:R-:W-:Y:S05]  /*41e0*/  BSYNC B0 ;  /* 0x0000000000007941 */ /* 0x000fea0003800000 */
.L_x_32:
[----:B0-----:R-:W-:Y:S01]  /*41f0*/  IMAD.U32 R2, RZ, RZ, UR54 ;  /* 0x00000036ff027e24 */ /* 0x001fe2000f8e00ff */
[----:B------:R-:W-:Y:S01]  /*4200*/  ULDC.64 UR4, c[0x0][0x650] ;  /* 0x0001940000047ab9 */ /* 0x000fe20000000a00 */
[----:B------:R-:W-:Y:S01]  /*4210*/  IMAD.U32 R3, RZ, RZ, UR55 ;  /* 0x00000037ff037e24 */ /* 0x000fe2000f8e00ff */
[----:B------:R0:W-:Y:S01]  /*4220*/  SYNCS.ARRIVE.TRANS64.A1T0 RZ, [R56+UR52], RZ ;  /* 0x000000ff38ff79a7 */ /* 0x0001e20008100034 */
[----:B------:R-:W-:Y:S01]  /*4230*/  PRMT R0, RZ, 0x7610, R0 ;  /* 0x00007610ff007816 */ /* 0x000fe20000000000 */
[----:B-----5:R-:W-:Y:S01]  /*4240*/  IMAD.MOV.U32 R18, RZ, RZ, -0x1 ;  /* 0xffffffffff127424 */ /* 0x020fe200078e00ff */
[----:B------:R-:W-:Y:S01]  /*4250*/  LEA R16, P0, R2, R16, 0x1 ;  /* 0x0000001002107211 */ /* 0x000fe200078008ff */
[----:B------:R-:W-:Y:S02]  /*4260*/  IMAD.MOV.U32 R2, RZ, RZ, -0x1 ;  /* 0xffffffffff027424 */ /* 0x000fe400078e00ff */
[----:B------:R-:W-:Y:S01]  /*4270*/  IMAD.MOV.U32 R19, RZ, RZ, -0x1 ;  /* 0xffffffffff137424 */ /* 0x000fe200078e00ff */
[----:B------:R-:W-:-:S02]  /*4280*/  IADD3.X R17, R17, UR40, RZ, P0, !PT ;  /* 0x0000002811117c10 */ /* 0x000fc400087fe4ff */
[----:B------:R-:W-:-:S04]  /*4290*/  ISETP.GE.U32.AND P0, PT, R16, UR4, PT ;  /* 0x0000000410007c0c */ /* 0x000fc8000bf06070 */
[----:B------:R-:W-:-:S13]  /*42a0*/  ISETP.GE.U32.AND.EX P0, PT, R17, UR5, PT, P0 ;  /* 0x0000000511007c0c */ /* 0x000fda000bf06100 */
[----:B0-----:R-:W-:Y:S05]  /*42b0*/  @P0 BRA `(.L_x_79) ;  /* 0x0000000400700947 */ /* 0x001fea0003800000 */
[----:B------:R-:W0:Y:S01]  /*42c0*/  S2UR UR6, SR_CTAID.X ;  /* 0x00000000000679c3 */ /* 0x000e220000002500 */
[----:B------:R-:W-:Y:S01]  /*42d0*/  ULDC.64 UR4, c[0x0][0x628] ;  /* 0x00018a0000047ab9 */ /* 0x000fe20000000a00 */
[----:B------:R-:W-:Y:S01]  /*42e0*/  ULDC UR7, c[0x0][0x150] ;  /* 0x0000540000077ab9 */ /* 0x000fe20000000800 */
[----:B------:R-:W-:Y:S01]  /*42f0*/  ISETP.NE.U32.AND P0, PT, RZ, UR4, PT ;  /* 0x00000004ff007c0c */ /* 0x000fe2000bf05070 */
[----:B------:R-:W-:Y:S01]  /*4300*/  ULDC UR15, c[0x0][0x630] ;  /* 0x00018c00000f7ab9 */ /* 0x000fe20000000800 */
[C---:B------:R-:W-:Y:S02]  /*4310*/  R2UR UR16, R16.reuse ;  /* 0x00000000101072ca */ /* 0x040fe400000e0000 */
[----:B------:R-:W-:Y:S01]  /*4320*/  ISETP.NE.AND.EX P0, PT, RZ, UR5, PT, P0 ;  /* 0x00000005ff007c0c */ /* 0x000fe2000bf05300 */
[----:B------:R-:W5:Y:S01]  /*4330*/  S2UR UR17, SR_CTAID.Y ;  /* 0x00000000001179c3 */ /* 0x000f620000002600 */
[----:B------:R-:W-:Y:S02]  /*4340*/  R2UR UR12, R16 ;  /* 0x00000000100c72ca */ /* 0x000fe400000e0000 */
[----:B------:R-:W-:-:S02]  /*4350*/  R2UR UR13, R17 ;  /* 0x00000000110d72ca */ /* 0x000fc400000e0000 */
[----:B0-----:R-:W-:-:S05]  /*4360*/  I2FP.F32.U32 R0, UR6 ;  /* 0x0000000600007c45 */ /* 0x001fca0008201000 */
[----:B------:R-:W-:Y:S01]  /*4370*/  FMUL R0, R0, UR7 ;  /* 0x0000000700007c20 */ /* 0x000fe20008400000 */
[----:B------:R-:W-:Y:S01]  /*4380*/  ULDC UR7, c[0x0][0x154] ;  /* 0x0000550000077ab9 */ /* 0x000fe20000000800 */
[----:B-----5:R-:W-:-:S04]  /*4390*/  I2FP.F32.U32 R2, UR17 ;  /* 0x0000001100027c45 */ /* 0x020fc80008201000 */
[----:B------:R-:W0:Y:S01]  /*43a0*/  F2I.U32.TRUNC.NTZ R0, R0 ;  /* 0x0000000000007305 */ /* 0x000e22000020f000 */
[----:B------:R-:W-:Y:S01]  /*43b0*/  FMUL R2, R2, UR7 ;  /* 0x0000000702027c20 */ /* 0x000fe20008400000 */
[----:B------:R-:W-:Y:S06]  /*43c0*/  @!P0 BRA `(.L_x_80) ;  /* 0x0000000000308947 */ /* 0x000fec0003800000 */
        /* <DEDUP_REMOVED lines=12> */
.L_x_80:
[----:B------:R-:W-:Y:S01]  /*4490*/  USHF.R.U64 UR8, UR12, UR15, UR13 ;  /* 0x0000000f0c087299 */ /* 0x000fe2000800120d */
[----:B------:R-:W-:Y:S01]  /*44a0*/  R2UR UR5, R17 ;  /* 0x00000000110572ca */ /* 0x000fe200000e0000 */
[----:B------:R-:W-:Y:S01]  /*44b0*/  USHF.R.U32.HI UR4, URZ, UR15, UR13 ;  /* 0x0000000f3f047299 */ /* 0x000fe2000801160d */
[----:B------:R-:W5:Y:S01]  /*44c0*/  F2I.U32.TRUNC.NTZ R2, R2 ;  /* 0x0000000200027305 */ /* 0x000f62000020f000 */
[----:B------:R-:W-:Y:S01]  /*44d0*/  UIADD3 UR9, UP0, URZ, -UR8, URZ ;  /* 0x800000083f097290 */ /* 0x000fe2000ff1e03f */
[----:B------:R-:W-:Y:S01]  /*44e0*/  ULDC.64 UR10, c[0x0][0x620] ;  /* 0x00018800000a7ab9 */ /* 0x000fe20000000a00 */
[----:B------:R-:W-:Y:S02]  /*44f0*/  ULDC UR13, c[0x0][0x608] ;  /* 0x00018200000d7ab9 */ /* 0x000fe40000000800 */
[----:B------:R-:W-:Y:S01]  /*4500*/  UIADD3.X UR4, URZ, ~UR4, URZ, UP0, !UPT ;  /* 0x800000043f047290 */ /* 0x000fe200087fe43f */
[----:B------:R-:W-:Y:S01]  /*4510*/  ULDC UR22, c[0x0][0x148] ;  /* 0x0000520000167ab9 */ /* 0x000fe20000000800 */
[----:B------:R-:W-:-:S02]  /*4520*/  ULDC UR20, c[0x0][0x648] ;  /* 0x0001920000147ab9 */ /* 0x000fc40000000800 */
[----:B------:R-:W-:Y:S01]  /*4530*/  UIMAD UR7, UR4, UR10, URZ ;  /* 0x0000000a040772a4 */ /* 0x000fe2000f8e023f */
[----:B------:R-:W-:Y:S02]  /*4540*/  ULDC UR21, c[0x0][0x638] ;  /* 0x00018e0000157ab9 */ /* 0x000fe40000000800 */
[----:B------:R-:W-:Y:S01]  /*4550*/  UMOV UR4, UR16 ;  /* 0x0000001000047c82 */ /* 0x000fe20008000000 */
[----:B------:R-:W-:Y:S02]  /*4560*/  UIMAD UR7, UR9, UR11, UR7 ;  /* 0x0000000b090772a4 */ /* 0x000fe4000f8e0207 */
[----:B------:R-:W-:Y:S01]  /*4570*/  UIMAD.WIDE.U32 UR4, UR9, UR10, UR4 ;  /* 0x0000000a090472a5 */ /* 0x000fe2000f8e0004 */
[----:B0-----:R-:W-:Y:S01]  /*4580*/  R2UR UR10, R0 ;  /* 0x00000000000a72ca */ /* 0x001fe200000e0000 */
[----:B------:R-:W-:Y:S01]  /*4590*/  ULDC UR16, c[0x0][0x658] ;  /* 0x0001960000107ab9 */ /* 0x000fe20000000800 */
[----:B-----5:R-:W-:Y:S01]  /*45a0*/  R2UR UR12, R2 ;  /* 0x00000000020c72ca */ /* 0x020fe200000e0000 */
[----:B------:R-:W-:Y:S01]  /*45b0*/  UIADD3 UR7, UR5, UR7, URZ ;  /* 0x0000000705077290 */ /* 0x000fe2000fffe03f */
[----:B------:R-:W-:-:S02]  /*45c0*/  ULDC UR11, c[0x0][0x144] ;  /* 0x00005100000b7ab9 */ /* 0x000fc40000000800 */
[----:B------:R-:W-:Y:S02]  /*45d0*/  ULDC UR5, c[0x0][0x618] ;  /* 0x0001860000057ab9 */ /* 0x000fe40000000800 */
[----:B------:R-:W-:Y:S02]  /*45e0*/  USHF.R.U64 UR9, UR4, UR5, UR7 ;  /* 0x0000000504097299 */ /* 0x000fe40008001207 */
[----:B------:R-:W-:-:S03]  /*45f0*/  USHF.R.U32.HI UR7, URZ, UR5, UR7 ;  /* 0x000000053f077299 */ /* 0x000fc60008011607 */
[----:B------:R-:W-:Y:S01]  /*4600*/  ULDC.64 UR4, c[0x0][0x640] ;  /* 0x0001900000047ab9 */ /* 0x000fe20000000a00 */
[----:B------:R-:W-:Y:S01]  /*4610*/  USHF.R.U64 UR15, UR9, UR13, UR7 ;  /* 0x0000000d090f7299 */ /* 0x000fe20008001207 */
[----:B------:R-:W-:Y:S01]  /*4620*/  ISETP.NE.U32.AND P0, PT, RZ, UR4, PT ;  /* 0x00000004ff007c0c */ /* 0x000fe2000bf05070 */
[----:B------:R-:W-:Y:S02]  /*4630*/  USHF.R.U32.HI UR7, URZ, UR13, UR7 ;  /* 0x0000000d3f077299 */ /* 0x000fe40008011607 */
[----:B------:R-:W-:Y:S01]  /*4640*/  UIADD3 UR10, -UR10, URZ, URZ ;  /* 0x0000003f0a0a7290 */ /* 0x000fe2000fffe13f */
[----:B------:R-:W-:Y:S01]  /*4650*/  ISETP.NE.AND.EX P0, PT, RZ, UR5, PT, P0 ;  /* 0x00000005ff007c0c */ /* 0x000fe2000bf05300 */
[----:B------:R-:W-:Y:S02]  /*4660*/  USHF.R.U64 UR14, UR15, UR16, UR7 ;  /* 0x000000100f0e7299 */ /* 0x000fe40008001207 */
[----:B------:R-:W-:Y:S02]  /*4670*/  UIADD3 UR18, -UR12, URZ, URZ ;  /* 0x0000003f0c127290 */ /* 0x000fe4000fffe13f */
[----:B------:R-:W-:-:S02]  /*4680*/  USHF.R.U32.HI UR13, URZ, UR16, UR7 ;  /* 0x000000103f0d7299 */ /* 0x000fc40008011607 */
[----:B------:R-:W-:Y:S01]  /*4690*/  UIMAD UR19, UR11, UR10, UR6 ;  /* 0x0000000a0b1372a4 */ /* 0x000fe2000f8e0206 */
[----:B------:R-:W-:-:S05]  /*46a0*/  UMOV UR12, UR14 ;  /* 0x0000000e000c7c82 */ /* 0x000fca0008000000 */
[----:B------:R-:W-:Y:S06]  /*46b0*/  @!P0 BRA `(.L_x_81) ;  /* 0x0000000000288947 */ /* 0x000fec0003800000 */
        /* <DEDUP_REMOVED lines=10> */
.L_x_81:
[----:B------:R-:W-:Y:S01]  /*4760*/  UISETP.NE.AND UP0, UPT, UR38, URZ, UPT ;  /* 0x0000003f2600728c */ /* 0x000fe2000bf05270 */
[----:B------:R-:W-:Y:S01]  /*4770*/  IMAD.MOV.U32 R0, RZ, RZ, 0x1 ;  /* 0x00000001ff007424 */ /* 0x000fe200078e00ff */
[----:B------:R-:W-:Y:S01]  /*4780*/  USHF.R.U64 UR4, UR12, UR20, UR13 ;  /* 0x000000140c047299 */ /* 0x000fe2000800120d */
[----:B------:R-:W-:Y:S01]  /*4790*/  IMAD.U32 R19, RZ, RZ, UR8 ;  /* 0x00000008ff137e24 */ /* 0x000fe2000f8e00ff */
[----:B------:R-:W-:Y:S02]  /*47a0*/  ULOP3.LUT UR15, UR15, UR45, URZ, 0xc0, !UPT ;  /* 0x0000002d0f0f7292 */ /* 0x000fe4000f8ec03f */
[----:B------:R-:W-:Y:S02]  /*47b0*/  UIADD3 UR5, -UR4, URZ, URZ ;  /* 0x0000003f04057290 */ /* 0x000fe4000fffe13f */
[----:B------:R-:W-:Y:S02]  /*47c0*/  ULOP3.LUT UR9, UR9, UR42, URZ, 0xc0, !UPT ;  /* 0x0000002a09097292 */ /* 0x000fe4000f8ec03f */
[----:B------:R-:W-:-:S02]  /*47d0*/  UIMAD UR4, UR43, UR4, UR15 ;  /* 0x000000042b0472a4 */ /* 0x000fc4000f8e020f */
[----:B------:R-:W-:Y:S02]  /*47e0*/  @UP0 UIMAD UR19, UR22, UR18, UR17 ;  /* 0x00000012161302a4 */ /* 0x000fe4000f8e0211 */
[----:B------:R-:W-:Y:S01]  /*47f0*/  UIMAD UR14, UR5, UR21, UR14 ;  /* 0x00000015050e72a4 */ /* 0x000fe2000f8e020e */
[----:B------:R-:W-:Y:S02]  /*4800*/  ULDC UR6, c[0x0][0x600] ;  /* 0x0001800000067ab9 */ /* 0x000fe40000000800 */
[----:B------:R-:W-:Y:S01]  /*4810*/  ULDC UR5, c[0x0][0x610] ;  /* 0x0001840000057ab9 */ /* 0x000fe20000000800 */
[----:B------:R-:W-:Y:S02]  /*4820*/  UIMAD UR14, UR14, UR6, UR9 ;  /* 0x000000060e0e72a4 */ /* 0x000fe4000f8e0209 */
[----:B------:R-:W-:-:S04]  /*4830*/  UIMAD UR4, UR4, UR5, UR19 ;  /* 0x00000005040472a4 */ /* 0x000fc8000f8e0213 */
[----:B------:R-:W-:Y:S02]  /*4840*/  USEL UR5, UR14, UR4, !UP0 ;  /* 0x000000040e057287 */ /* 0x000fe4000c000000 */
[----:B------:R-:W-:-:S04]  /*4850*/  USEL UR4, UR4, UR14, !UP0 ;  /* 0x0000000e04047287 */ /* 0x000fc8000c000000 */
[----:B------:R-:W-:Y:S02]  /*4860*/  IMAD.U32 R2, RZ, RZ, UR5 ;  /* 0x00000005ff027e24 */ /* 0x000fe4000f8e00ff */
[----:B------:R-:W-:-:S07]  /*4870*/  IMAD.U32 R18, RZ, RZ, UR4 ;  /* 0x00000004ff127e24 */ /* 0x000fce000f8e00ff */
.L_x_79:
[----:B------:R-:W-:Y:S01]  /*4880*/  UIADD3 UR44, UR49, UR44, URZ ;  /* 0x0000002c312c7290 */ /* 0x000fe2000fffe03f */
[----:B------:R-:W-:Y:S02]  /*4890*/  LOP3.LUT P0, RZ, R0, 0xff, RZ, 0xc0, !PT ;  /* 0x000000ff00ff7812 */ /* 0x000fe4000780c0ff */
[----:B------:R-:W-:Y:S01]  /*48a0*/  LOP3.LUT R58, R58, 0x1, RZ, 0x3c, !PT ;  /* 0x000000013a3a7812 */ /* 0x000fe200078e3cff */
[----:B------:R-:W-:Y:S02]  /*48b0*/  USHF.R.U32.HI UR4, URZ, 0x6, UR44 ;  /* 0x000000063f047899 */ /* 0x000fe4000801162c */
[----:B------:R-:W-:Y:S02]  /*48c0*/  UISETP.GT.U32.AND UP0, UPT, UR44, 0x3f, UPT ;  /* 0x0000003f2c00788c */ /* 0x000fe4000bf04070 */
[----:B------:R-:W-:Y:S02]  /*48d0*/  ULOP3.LUT UR4, UR4, 0x1, URZ, 0xc0, !UPT ;  /* 0x0000000104047892 */ /* 0x000fe4000f8ec03f */
[----:B------:R-:W-:-:S02]  /*48e0*/  UISETP.LT.U32.AND UP0, UPT, UR49, 0x40, UP0 ;  /* 0x000000403100788c */ /* 0x000fc40008701070 */
[----:B------:R-:W-:Y:S02]  /*48f0*/  UISETP.NE.U32.AND UP1, UPT, UR4, 0x1, UPT ;  /* 0x000000010400788c */ /* 0x000fe4000bf25070 */
[----:B------:R-:W-:Y:S02]  /*4900*/  USEL UR5, URZ, 0x1, !UP0 ;  /* 0x000000013f057887 */ /* 0x000fe4000c000000 */
[----:B------:R-:W-:Y:S02]  /*4910*/  UISETP.GT.U32.AND UP1, UPT, UR49, 0x3f, !UP1 ;  /* 0x0000003f3100788c */ /* 0x000fe4000cf24070 */
[----:B------:R-:W-:Y:S02]  /*4920*/  ULOP3.LUT UR44, UR44, 0x3f, URZ, 0xc0, !UPT ;  /* 0x0000003f2c2c7892 */ /* 0x000fe4000f8ec03f */
[----:B------:R-:W-:-:S04]  /*4930*/  USEL UR4, URZ, 0x1, !UP1 ;  /* 0x000000013f047887 */ /* 0x000fc8000c800000 */
[----:B------:R-:W-:Y:S01]  /*4940*/  ULOP3.LUT UR46, UR4, UR46, UR5, 0x96, !UPT ;  /* 0x0000002e042e7292 */ /* 0x000fe2000f8e9605 */
[----:B------:R-:W-:Y:S11]  /*4950*/  @P0 BRA `(.L_x_82) ;  /* 0xffffffd4003c0947 */ /* 0x000ff6000383ffff */
[----:B------:R-:W-:Y:S05]  /*4960*/  EXIT ;  /* 0x000000000000794d */ /* 0x000fea0003800000 */
.L_x_13:
[----:B------:R-:W-:-:S08]  /*4970*/  ISETP.NE.AND P0, PT, RZ, UR8, PT ;  /* 0x00000008ff007c0c */ /* 0x000fd0000bf05270 */
[----:B-----5:R-:W0:-:S00]  /*4980*/  USETMAXREG.DEALLOC.CTAPOOL 0x28 ;  /* 0x00000028000079c8 */ /* 0x020e0000080e0500 */
[----:B------:R-:W-:Y:S05]  /*4990*/  @P0 EXIT ;  /* 0x000000000000094d */ /* 0x000fea0003800000 */
[----:B0-----:R-:W-:Y:S01]  /*49a0*/  LOP3.LUT P0, RZ, R0, 0xff, RZ, 0xc0, !PT ;  /* 0x000000ff00ff7812 */ /* 0x001fe2000780c0ff */
[----:B------:R-:W-:Y:S02]  /*49b0*/  IMAD.MOV.U32 R0, RZ, RZ, 0x1 ;  /* 0x00000001ff007424 */ /* 0x000fe400078e00ff */
[----:B------:R-:W-:-:S10]  /*49c0*/  IMAD.MOV.U32 R8, RZ, RZ, RZ ;  /* 0x000000ffff087224 */ /* 0x000fd400078e00ff */
[----:B------:R-:W-:Y:S05]  /*49d0*/  @!P0 BRA `(.L_x_83) ;  /* 0x0000000c00148947 */ /* 0x000fea0003800000 */
[----:B------:R-:W-:Y:S01]  /*49e0*/  LOP3.LUT P0, RZ, R4, 0x1f, RZ, 0xc0, !PT ;  /* 0x0000001f04ff7812 */ /* 0x000fe2000780c0ff */
[----:B------:R-:W-:Y:S01]  /*49f0*/  ULDC UR5, c[0x0][0x658] ;  /* 0x0001960000057ab9 */ /* 0x000fe20000000800 */
[----:B------:R-:W-:Y:S01]  /*4a00*/  UMOV UR6, 0xffffffff ;  /* 0xffffffff00067882 */ /* 0x000fe20000000000 */
[----:B------:R-:W-:Y:S01]  /*4a10*/  BSSY B0, `(.L_x_83) ;  /* 0x00000c1000007945 */ /* 0x000fe20003800000 */
[----:B------:R-:W-:Y:S01]  /*4a20*/  USHF.L.U32 UR6, UR6, UR5, URZ ;  /* 0x0000000506067299 */ /* 0x000fe2000800063f */
[C---:B------:R-:W-:Y:S01]  /*4a30*/  ISETP.NE.AND P3, PT, R3.reuse, RZ, PT ;  /* 0x000000ff0300720c */ /* 0x040fe20003f65270 */
[----:B------:R-:W-:Y:S01]  /*4a40*/  IMAD.MOV.U32 R9, RZ, RZ, 0x1 ;  /* 0x00000001ff097424 */ /* 0x000fe200078e00ff */
[----:B------:R-:W-:Y:S01]  /*4a50*/  ISETP.NE.OR P0, PT, R3, RZ, !P0 ;  /* 0x000000ff0300720c */ /* 0x000fe20004705670 */
[----:B------:R-:W-:Y:S01]  /*4a60*/  IMAD.MOV.U32 R0, RZ, RZ, 0x1 ;  /* 0x00000001ff007424 */ /* 0x000fe200078e00ff */
[----:B------:R-:W-:Y:S01]  /*4a70*/  ULDC UR4, c[0x0][0x600] ;  /* 0x0001800000047ab9 */ /* 0x000fe20000000800 */
[----:B------:R-:W-:Y:S01]  /*4a80*/  IMAD.MOV.U32 R8, RZ, RZ, RZ ;  /* 0x000000ffff087224 */ /* 0x000fe200078e00ff */
[----:B------:R-:W-:Y:S01]  /*4a90*/  UMOV UR7, 0x1 ;  /* 0x0000000100077882 */ /* 0x000fe20000000000 */
[----:B------:R-:W-:-:S02]  /*4aa0*/  UIADD3 UR19, UR39, 0x1, URZ ;  /* 0x0000000127137890 */ /* 0x000fc4000fffe03f */
[----:B------:R-:W-:Y:S02]  /*4ab0*/  ULOP3.LUT UR22, UR36, 0x2, URZ, 0xfc, !UPT ;  /* 0x0000000224167892 */ /* 0x000fe4000f8efc3f */
[----:B------:R-:W-:Y:S02]  /*4ac0*/  UIADD3 UR4, UR4, -0x1, URZ ;  /* 0xffffffff04047890 */ /* 0x000fe4000fffe03f */
[----:B------:R-:W-:Y:S02]  /*4ad0*/  USHF.L.U32 UR5, UR7, UR5, URZ ;  /* 0x0000000507057299 */ /* 0x000fe4000800063f */
[----:B------:R-:W-:Y:S01]  /*4ae0*/  ULOP3.LUT UR6, URZ, UR6, URZ, 0x33, !UPT ;  /* 0x000000063f067292 */ /* 0x000fe2000f8e333f */
[----:B------:R-:W-:-:S11]  /*4af0*/  ULDC.64 UR20, c[0x0][0x198] ;  /* 0x0000660000147ab9 */ /* 0x000fd60000000a00 */
.L_x_95:
[----:B------:R-:W-:-:S03]  /*4b00*/  UMOV UR7, 0xffffffff ;  /* 0xffffffff00077882 */ /* 0x000fc60000000000 */
[----:B------:R-:W-:Y:S05]  /*4b10*/  BRA.DIV UR7, `(.L_x_84) ;  /* 0x00000032074c7947 */ /* 0x000fea000b800000 */
[----:B------:R-:W-:-:S13]  /*4b20*/  ELECT P6, URZ, PT ;  /* 0x00000000003f782f */ /* 0x000fda00038c0000 */
.L_x_168:
[----:B------:R-:W0:Y:S01]  /*4b30*/  LDC R3, c[0x0][0x28c] ;  /* 0x0000a300ff037b82 */ /* 0x000e220000000800 */
[----:B------:R-:W-:Y:S01]  /*4b40*/  BSSY B1, `(.L_x_85) ;  /* 0x0000038000017945 */ /* 0x000fe20003800000 */
[----:B0-----:R-:W-:-:S13]  /*4b50*/  ISETP.LT.OR P6, PT, R3, 0x1, !P6 ;  /* 0x000000010300780c */ /* 0x001fda00077c1670 */
[----:B------:R-:W-:Y:S05]  /*4b60*/  @P6 BRA `(.L_x_86) ;  /* 0x0000000000d46947 */ /* 0x000fea0003800000 */
[----:B------:R-:W-:Y:S02]  /*4b70*/  IMAD R6, R2, 0x30, RZ ;  /* 0x0000003002067824 */ /* 0x000fe400078e02ff */
[----:B------:R-:W-:Y:S02]  /*4b80*/  IMAD.SHL.U32 R18, R18, 0x40, RZ ;  /* 0x0000004012127824 */ /* 0x000fe400078e00ff */
[----:B------:R-:W-:Y:S02]  /*4b90*/  IMAD.MOV.U32 R11, RZ, RZ, RZ ;  /* 0x000000ffff0b7224 */ /* 0x000fe400078e00ff */
[----:B------:R-:W-:Y:S02]  /*4ba0*/  IMAD.U32 R12, RZ, RZ, UR19 ;  /* 0x00000013ff0c7e24 */ /* 0x000fe4000f8e00ff */
[----:B------:R-:W-:Y:S02]  /*4bb0*/  IMAD.MOV.U32 R2, RZ, RZ, R0 ;  /* 0x000000ffff027224 */ /* 0x000fe400078e0000 */
[----:B------:R-:W-:-:S07]  /*4bc0*/  IMAD.MOV.U32 R3, RZ, RZ, R8 ;  /* 0x000000ffff037224 */ /* 0x000fce00078e0008 */
.L_x_90:
[----:B------:R-:W0:Y:S01]  /*4bd0*/  S2R R5, SR_CgaCtaId ;  /* 0x0000000000057919 */ /* 0x000e220000008800 */
[----:B------:R-:W-:-:S04]  /*4be0*/  MOV R4, 0x400 ;  /* 0x0000040000047802 */ /* 0x000fc80000000f00 */
[----:B0-----:R-:W-:Y:S02]  /*4bf0*/  LEA R10, R5, R4, 0x18 ;  /* 0x00000004050a7211 */ /* 0x001fe400078ec0ff */
[----:B------:R-:W-:Y:S01]  /*4c00*/  SHF.L.U32 R4, R2, 0x1f, RZ ;  /* 0x0000001f02047819 */ /* 0x000fe200000006ff */
[----:B------:R-:W0:Y:S02]  /*4c10*/  @!P3 LDC R5, c[0x0][0x500] ;  /* 0x00014000ff05bb82 */ /* 0x000e240000000800 */
[----:B------:R-:W-:-:S04]  /*4c20*/  IMAD R7, R3, 0x8, R10 ;  /* 0x0000000803077824 */ /* 0x000fc800078e020a */
[----:B------:R-:W1:Y:S02]  /*4c30*/  SYNCS.PHASECHK.TRANS64.TRYWAIT P1, [R7+URZ+0x200], R4 ;  /* 0x00020004070075a7 */ /* 0x000e64000802017f */
[----:B-1----:R-:W-:Y:S05]  /*4c40*/  @!P1 BRA `(.L_x_87) ;  /* 0x0000003000209947 */ /* 0x002fea0003800000 */
.L_x_169:
[----:B------:R-:W-:Y:S01]  /*4c50*/  UPRMT UR7, UR22, 0x9910, URZ ;  /* 0x0000991016077896 */ /* 0x000fe2000800003f */
[----:B0-----:R0:W-:Y:S03]  /*4c60*/  @!P3 SYNCS.ARRIVE.TRANS64 RZ, [R7+URZ], R5 ;  /* 0x0000000507ffb9a7 */ /* 0x0011e6000800003f */
[----:B------:R-:W-:-:S06]  /*4c70*/  UISETP.NE.AND UP0, UPT, UR7, 0x2, UPT ;  /* 0x000000020700788c */ /* 0x000fcc000bf05270 */
[----:B------:R-:W-:-:S13]  /*4c80*/  PLOP3.LUT P1, PT, PT, PT, UP0, 0x80, 0x0 ;  /* 0x000000000000781c */ /* 0x000fda0003f2f008 */
[----:B0-----:R-:W-:Y:S05]  /*4c90*/  @P1 BRA `(.L_x_88) ;  /* 0x0000000000041947 */ /* 0x001fea0003800000 */
[----:B------:R-:W-:Y:S01]  /*4ca0*/  BPT.TRAP 0x1 ;  /* 0x000000040000795c */ /* 0x000fe20000300000 */
.L_x_88:
[----:B------:R-:W-:Y:S05]  /*4cb0*/  @P0 BRA `(.L_x_89) ;  /* 0x0000000000040947 */ /* 0x000fea0003800000 */
[----:B------:R-:W-:Y:S01]  /*4cc0*/  BPT.TRAP 0x1 ;  /* 0x000000040000795c */ /* 0x000fe20000300000 */
.L_x_89:
[--C-:B-1----:R-:W-:Y:S01]  /*4cd0*/  IMAD R4, R3, 0x800, R10.reuse ;  /* 0x0000080003047824 */ /* 0x102fe200078e020a */
[----:B------:R-:W-:Y:S01]  /*4ce0*/  R2UR UR9, R7 ;  /* 0x00000000070972ca */ /* 0x000fe200000e0000 */
[C---:B------:R-:W-:Y:S01]  /*4cf0*/  IMAD R10, R3.reuse, 0x600, R10 ;  /* 0x00000600030a7824 */ /* 0x040fe200078e020a */
[----:B------:R-:W-:Y:S01]  /*4d00*/  UIADD3 UR14, UP0, UR20, 0xf0, URZ ;  /* 0x000000f0140e7890 */ /* 0x000fe2000ff1e03f */
[----:B------:R-:W-:Y:S01]  /*4d10*/  VIADD R12, R12, 0xffffffff ;  /* 0xffffffff0c0c7836 */ /* 0x000fe20000000000 */
[----:B------:R-:W-:Y:S01]  /*4d20*/  R2UR UR7, R4 ;  /* 0x00000000040772ca */ /* 0x000fe200000e0000 */
[----:B------:R-:W-:Y:S01]  /*4d30*/  UIADD3 UR24, UP1, UR20, 0x1f0, URZ ;  /* 0x000001f014187890 */ /* 0x000fe2000ff3e03f */
[----:B------:R-:W-:Y:S01]  /*4d40*/  R2UR UR8, R10 ;  /* 0x000000000a0872ca */ /* 0x000fe200000e0000 */
[----:B------:R-:W-:Y:S01]  /*4d50*/  UIADD3.X UR15, URZ, UR21, URZ, UP0, !UPT ;  /* 0x000000153f0f7290 */ /* 0x000fe200087fe43f */
[----:B------:R-:W-:Y:S01]  /*4d60*/  R2UR UR11, R18 ;  /* 0x00000000120b72ca */ /* 0x000fe200000e0000 */
[----:B------:R-:W-:Y:S01]  /*4d70*/  VIADD R3, R3, 0x1 ;  /* 0x0000000103037836 */ /* 0x000fe20000000000 */
[----:B------:R-:W-:Y:S01]  /*4d80*/  R2UR UR10, R11 ;  /* 0x000000000b0a72ca */ /* 0x000fe200000e0000 */
[----:B------:R-:W-:Y:S01]  /*4d90*/  UIADD3.X UR25, URZ, UR21, URZ, UP1, !UPT ;  /* 0x000000153f197290 */ /* 0x000fe20008ffe43f */
[----:B------:R-:W-:Y:S01]  /*4da0*/  R2UR UR12, R19 ;  /* 0x00000000130c72ca */ /* 0x000fe200000e0000 */
[----:B------:R-:W-:Y:S01]  /*4db0*/  UMOV UR16, 0x0 ;  /* 0x0000000000107882 */ /* 0x000fe20000000000 */
[----:B------:R-:W-:Y:S01]  /*4dc0*/  R2UR UR18, R6 ;  /* 0x00000000061272ca */ /* 0x000fe200000e0000 */
[----:B------:R-:W-:Y:S01]  /*4dd0*/  UMOV UR17, 0x10000000 ;  /* 0x1000000000117882 */ /* 0x000fe20000000000 */
[----:B------:R-:W-:Y:S01]  /*4de0*/  ISETP.GT.AND P2, PT, R12, 0x1, PT ;  /* 0x000000010c00780c */ /* 0x000fe20003f44270 */
[----:B------:R-:W-:Y:S01]  /*4df0*/  UIADD3 UR7, UR7, 0x500, URZ ;  /* 0x0000050007077890 */ /* 0x000fe2000fffe03f */
[----:B------:R-:W-:Y:S01]  /*4e00*/  ISETP.NE.AND P1, PT, R3, 0x40, PT ;  /* 0x000000400300780c */ /* 0x000fe20003f25270 */
[----:B------:R-:W-:Y:S01]  /*4e10*/  UIADD3 UR13, UR8, 0x20500, URZ ;  /* 0x00020500080d7890 */ /* 0x000fe2000fffe03f */
[----:B------:R-:W-:-:S02]  /*4e20*/  VIADD R11, R11, 0x10 ;  /* 0x000000100b0b7836 */ /* 0x000fc40000000000 */
[----:B------:R-:W-:Y:S02]  /*4e30*/  SEL R5, RZ, 0x1, P1 ;  /* 0x00000001ff057807 */ /* 0x000fe40000800000 */
[----:B------:R-:W-:Y:S01]  /*4e40*/  UMOV UR8, UR7 ;  /* 0x0000000700087c82 */ /* 0x000fe20008000000 */
[----:B------:R-:W-:Y:S01]  /*4e50*/  SEL R3, R3, RZ, P1 ;  /* 0x000000ff03037207 */ /* 0x000fe20000800000 */
[----:B------:R0:W-:Y:S01]  /*4e60*/  UTMALDG.3D [UR8], [UR14], desc[UR16] ;  /* 0x000010080e0075b4 */ /* 0x0001e20008011000 */
[----:B------:R-:W-:Y:S01]  /*4e70*/  LOP3.LUT R2, R2, R5, RZ, 0x3c, !PT ;  /* 0x0000000502027212 */ /* 0x000fe200078e3cff */
[----:B0-----:R-:W-:Y:S01]  /*4e80*/  UMOV UR8, UR13 ;  /* 0x0000000d00087c82 */ /* 0x001fe20008000000 */
[----:B------:R-:W-:Y:S02]  /*4e90*/  UMOV UR11, UR18 ;  /* 0x00000012000b7c82 */ /* 0x000fe40008000000 */
[----:B------:R0:W-:Y:S02]  /*4ea0*/  UTMALDG.3D [UR8], [UR24], desc[UR16] ;  /* 0x00001008180075b4 */ /* 0x0001e40008011000 */
[----:B0-----:R-:W-:Y:S05]  /*4eb0*/  @P2 BRA `(.L_x_90) ;  /* 0xfffffffc00442947 */ /* 0x001fea000383ffff */
.L_x_86:
[----:B------:R-:W-:Y:S05]  /*4ec0*/  BSYNC B1 ;  /* 0x0000000000017941 */ /* 0x000fea0003800000 */
.L_x_85:
[----:B------:R-:W-:Y:S01]  /*4ed0*/  LOP3.LUT P4, RZ, R9, 0xff, RZ, 0xc0, !PT ;  /* 0x000000ff09ff7812 */ /* 0x000fe2000788c0ff */
[----:B------:R-:W-:Y:S01]  /*4ee0*/  VIADD R8, R8, UR39 ;  /* 0x0000002708087c36 */ /* 0x000fe20008000000 */
[----:B------:R-:W-:Y:S01]  /*4ef0*/  ULDC.64 UR8, c[0x0][0x650] ;  /* 0x0001940000087ab9 */ /* 0x000fe20000000a00 */
[----:B------:R-:W-:Y:S01]  /*4f00*/  BSSY B1, `(.L_x_91) ;  /* 0x000006f000017945 */ /* 0x000fe20003800000 */
[----:B------:R-:W-:Y:S01]  /*4f10*/  IMAD.MOV.U32 R18, RZ, RZ, -0x1 ;  /* 0xffffffffff127424 */ /* 0x000fe200078e00ff */
[----:B------:R-:W-:Y:S01]  /*4f20*/  PRMT R9, RZ, 0x7610, R9 ;  /* 0x00007610ff097816 */ /* 0x000fe20000000009 */
[----:B------:R-:W-:Y:S01]  /*4f30*/  IMAD.MOV.U32 R19, RZ, RZ, -0x1 ;  /* 0xffffffffff137424 */ /* 0x000fe200078e00ff */
[C---:B------:R-:W-:Y:S02]  /*4f40*/  ISETP.GT.U32.AND P1, PT, R8.reuse, 0x3f, PT ;  /* 0x0000003f0800780c */ /* 0x040fe40003f24070 */
[----:B------:R-:W-:Y:S02]  /*4f50*/  SHF.R.U32.HI R2, RZ, 0x6, R8 ;  /* 0x00000006ff027819 */ /* 0x000fe40000011608 */
[----:B------:R-:W-:-:S02]  /*4f60*/  LOP3.LUT R8, R8, 0x3f, RZ, 0xc0, !PT ;  /* 0x0000003f08087812 */ /* 0x000fc400078ec0ff */
[----:B------:R-:W0:Y:S01]  /*4f70*/  @P4 S2R R4, SR_CgaCtaId ;  /* 0x0000000000044919 */ /* 0x000e220000008800 */
[----:B------:R-:W-:Y:S02]  /*4f80*/  @P4 MOV R3, 0x400 ;  /* 0x0000040000034802 */ /* 0x000fe40000000f00 */
[----:B------:R-:W-:-:S04]  /*4f90*/  LOP3.LUT R2, R2, 0x1, RZ, 0xc0, !PT ;  /* 0x0000000102027812 */ /* 0x000fc800078ec0ff */
[----:B------:R-:W-:Y:S02]  /*4fa0*/  ISETP.NE.U32.AND P2, PT, R2, 0x1, PT ;  /* 0x000000010200780c */ /* 0x000fe40003f45070 */
[----:B0-----:R-:W-:Y:S01]  /*4fb0*/  @P4 LEA R3, R4, R3, 0x18 ;  /* 0x0000000304034211 */ /* 0x001fe200078ec0ff */
[----:B------:R-:W-:-:S03]  /*4fc0*/  IMAD.U32 R4, RZ, RZ, UR39 ;  /* 0x00000027ff047e24 */ /* 0x000fc6000f8e00ff */
[----:B------:R0:W-:Y:S01]  /*4fd0*/  @P4 SYNCS.ARRIVE.TRANS64.A1T0 RZ, [R3+URZ+0x438], RZ ;  /* 0x000438ff03ff49a7 */ /* 0x0001e2000810003f */
[----:B------:R-:W-:Y:S02]  /*4fe0*/  IADD3 R16, P4, R16, UR54, RZ ;  /* 0x0000003610107c10 */ /* 0x000fe4000ff9e0ff */
[----:B------:R-:W-:Y:S02]  /*4ff0*/  ISETP.LT.U32.AND P1, PT, R4, 0x40, P1 ;  /* 0x000000400400780c */ /* 0x000fe40000f21070 */
[----:B------:R-:W-:Y:S02]  /*5000*/  IADD3.X R17, R17, UR37, RZ, P4, !PT ;  /* 0x0000002511117c10 */ /* 0x000fe4000a7fe4ff */
[----:B------:R-:W-:Y:S02]  /*5010*/  ISETP.GE.U32.AND P4, PT, R16, UR8, PT ;  /* 0x0000000810007c0c */ /* 0x000fe4000bf86070 */
[----:B0-----:R-:W-:Y:S02]  /*5020*/  SEL R3, RZ, 0x1, !P1 ;  /* 0x00000001ff037807 */ /* 0x001fe40004800000 */
[----:B------:R-:W-:-:S02]  /*5030*/  ISETP.GE.U32.AND.EX P1, PT, R17, UR9, PT, P4 ;  /* 0x0000000911007c0c */ /* 0x000fc4000bf26140 */
[----:B------:R-:W-:-:S04]  /*5040*/  ISETP.GT.U32.AND P2, PT, R4, 0x3f, !P2 ;  /* 0x0000003f0400780c */ /* 0x000fc80005744070 */
[----:B------:R-:W-:-:S04]  /*5050*/  SEL R2, RZ, 0x1, !P2 ;  /* 0x00000001ff027807 */ /* 0x000fc80005000000 */
[--C-:B------:R-:W-:Y:S01]  /*5060*/  LOP3.LUT R0, R2, R0, R3.reuse, 0x96, !PT ;  /* 0x0000000002007212 */ /* 0x100fe200078e9603 */
[----:B------:R-:W-:Y:S01]  /*5070*/  IMAD.MOV.U32 R2, RZ, RZ, -0x1 ;  /* 0xffffffffff027424 */ /* 0x000fe200078e00ff */
[----:B------:R-:W-:Y:S01]  /*5080*/  PRMT R3, RZ, 0x7610, R3 ;  /* 0x00007610ff037816 */ /* 0x000fe20000000003 */
[----:B------:R-:W-:Y:S06]  /*5090*/  @P1 BRA `(.L_x_92) ;  /* 0x0000000400541947 */ /* 0x000fec0003800000 */
[----:B------:R-:W0:Y:S01]  /*50a0*/  S2UR UR7, SR_CTAID.X ;  /* 0x00000000000779c3 */ /* 0x000e220000002500 */
[----:B------:R-:W-:Y:S01]  /*50b0*/  ULDC.64 UR8, c[0x0][0x628] ;  /* 0x00018a0000087ab9 */ /* 0x000fe20000000a00 */
[----:B------:R-:W-:Y:S01]  /*50c0*/  ULDC UR10, c[0x0][0x150] ;  /* 0x00005400000a7ab9 */ /* 0x000fe20000000800 */
[----:B------:R-:W-:Y:S01]  /*50d0*/  ISETP.NE.U32.AND P1, PT, RZ, UR8, PT ;  /* 0x00000008ff007c0c */ /* 0x000fe2000bf25070 */
[----:B------:R-:W-:Y:S01]  /*50e0*/  ULDC UR11, c[0x0][0x630] ;  /* 0x00018c00000b7ab9 */ /* 0x000fe20000000800 */
[----:B------:R-:W-:Y:S01]  /*50f0*/  ULDC UR13, c[0x0][0x154] ;  /* 0x00005500000d7ab9 */ /* 0x000fe20000000800 */
[----:B------:R-:W-:Y:S01]  /*5100*/  IMAD.MOV.U32 R2, RZ, RZ, R16 ;  /* 0x000000ffff027224 */ /* 0x000fe200078e0010 */
[----:B------:R-:W-:Y:S01]  /*5110*/  ISETP.NE.AND.EX P1, PT, RZ, UR9, PT, P1 ;  /* 0x00000009ff007c0c */ /* 0x000fe2000bf25310 */
[----:B------:R-:W1:Y:S01]  /*5120*/  S2UR UR12, SR_CTAID.Y ;  /* 0x00000000000c79c3 */ /* 0x000e620000002600 */
[----:B0-----:R-:W-:-:S05]  /*5130*/  I2FP.F32.U32 R3, UR7 ;  /* 0x0000000700037c45 */ /* 0x001fca0008201000 */
[----:B------:R-:W-:Y:S01]  /*5140*/  FMUL R10, R3, UR10 ;  /* 0x0000000a030a7c20 */ /* 0x000fe20008400000 */
[----:B------:R-:W-:-:S05]  /*5150*/  IMAD.MOV.U32 R3, RZ, RZ, R17 ;  /* 0x000000ffff037224 */ /* 0x000fca00078e0011 */
[----:B------:R-:W-:Y:S05]  /*5160*/  @!P1 BRA `(.L_x_93) ;  /* 0x0000000000289947 */ /* 0x000fea0003800000 */
[----:B------:R-:W-:Y:S02]  /*5170*/  ULDC UR10, c[0x0][0x634] ;  /* 0x00018d00000a7ab9 */ /* 0x000fe40000000800 */
[----:B------:R-:W-:-:S05]  /*5180*/  IADD3 R7, P1, R16, UR10, RZ ;  /* 0x0000000a10077c10 */ /* 0x000fca000ff3e0ff */
[----:B------:R-:W-:-:S04]  /*5190*/  IMAD.X R11, RZ, RZ, R17, P1 ;  /* 0x000000ffff0b7224 */ /* 0x000fc800008e0611 */
[----:B------:R-:W-:-:S04]  /*51a0*/  IMAD.WIDE.U32 R4, R11, UR8, RZ ;  /* 0x000000080b047c25 */ /* 0x000fc8000f8e00ff */
[----:B------:R-:W-:-:S04]  /*51b0*/  IMAD.WIDE.U32 R4, P1, R7, UR9, R4 ;  /* 0x0000000907047c25 */ /* 0x000fc8000f820004 */
[----:B------:R-:W-:-:S04]  /*51c0*/  IMAD.WIDE.U32 R6, R7, UR8, RZ ;  /* 0x0000000807067c25 */ /* 0x000fc8000f8e00ff */
[----:B------:R-:W-:Y:S01]  /*51d0*/  IMAD.X R3, RZ, RZ, RZ, P1 ;  /* 0x000000ffff037224 */ /* 0x000fe200008e06ff */
[----:B------:R-:W-:Y:S01]  /*51e0*/  IADD3 RZ, P1, R7, R4, RZ ;  /* 0x0000000407ff7210 */ /* 0x000fe20007f3e0ff */
[----:B------:R-:W-:-:S04]  /*51f0*/  IMAD.MOV.U32 R2, RZ, RZ, R5 ;  /* 0x000000ffff027224 */ /* 0x000fc800078e0005 */
[----:B------:R-:W-:-:S08]  /*5200*/  IMAD.WIDE.U32.X R2, R11, UR9, R2, P1 ;  /* 0x000000090b027c25 */ /* 0x000fd000088e0402 */
.L_x_93:
[--C-:B------:R-:W-:Y:S01]  /*5210*/  SHF.R.U64 R19, R2, UR11, R3.reuse ;  /* 0x0000000b02137c19 */ /* 0x100fe20008001203 */
[----:B------:R-:W0:Y:S01]  /*5220*/  F2I.U32.TRUNC.NTZ R10, R10 ;  /* 0x0000000a000a7305 */ /* 0x000e22000020f000 */
[----:B------:R-:W-:Y:S01]  /*5230*/  SHF.R.U32.HI R2, RZ, UR11, R3 ;  /* 0x0000000bff027c19 */ /* 0x000fe20008011603 */
[----:B------:R-:W-:Y:S01]  /*5240*/  ULDC.64 UR8, c[0x0][0x620] ;  /* 0x0001880000087ab9 */ /* 0x000fe20000000a00 */
[----:B------:R-:W-:Y:S01]  /*5250*/  IADD3 R5, P1, RZ, -R19, RZ ;  /* 0x80000013ff057210 */ /* 0x000fe20007f3e0ff */
[----:B------:R-:W-:Y:S01]  /*5260*/  ULDC.64 UR14, c[0x0][0x640] ;  /* 0x00019000000e7ab9 */ /* 0x000fe20000000a00 */
[----:B-1----:R-:W-:Y:S01]  /*5270*/  I2FP.F32.U32 R4, UR12 ;  /* 0x0000000c00047c45 */ /* 0x002fe20008201000 */
[----:B------:R-:W1:Y:S01]  /*5280*/  LDC R15, c[0x0][0x610] ;  /* 0x00018400ff0f7b82 */ /* 0x000e620000000800 */
[----:B------:R-:W-:Y:S01]  /*5290*/  ULDC UR11, c[0x0][0x658] ;  /* 0x00019600000b7ab9 */ /* 0x000fe20000000800 */
[----:B------:R-:W-:Y:S01]  /*52a0*/  IMAD.X R2, RZ, RZ, ~R2, P1 ;  /* 0x000000ffff027224 */ /* 0x000fe200008e0e02 */
[----:B------:R-:W-:Y:S01]  /*52b0*/  ISETP.NE.U32.AND P1, PT, RZ, UR14, PT ;  /* 0x0000000eff007c0c */ /* 0x000fe2000bf25070 */
[----:B------:R-:W-:Y:S01]  /*52c0*/  FMUL R6, R4, UR13 ;  /* 0x0000000d04067c20 */ /* 0x000fe20008400000 */
[----:B------:R-:W-:Y:S01]  /*52d0*/  ULDC UR13, c[0x0][0x648] ;  /* 0x00019200000d7ab9 */ /* 0x000fe20000000800 */
[----:B------:R-:W-:Y:S01]  /*52e0*/  IMAD R4, R2, UR8, RZ ;  /* 0x0000000802047c24 */ /* 0x000fe2000f8e02ff */
[----:B------:R-:W-:Y:S01]  /*52f0*/  ISETP.NE.AND.EX P1, PT, RZ, UR15, PT, P1 ;  /* 0x0000000fff007c0c */ /* 0x000fe2000bf25310 */
[C---:B------:R-:W-:Y:S01]  /*5300*/  IMAD.WIDE.U32 R2, R5.reuse, UR8, R16 ;  /* 0x0000000805027c25 */ /* 0x040fe2000f8e0010 */
[----:B0-----:R-:W-:Y:S01]  /*5310*/  R2UR UR8, R10 ;  /* 0x000000000a0872ca */ /* 0x001fe200000e0000 */
[----:B------:R-:W0:Y:S02]  /*5320*/  F2I.U32.TRUNC.NTZ R6, R6 ;  /* 0x0000000600067305 */ /* 0x000e24000020f000 */
[----:B------:R-:W-:Y:S01]  /*5330*/  IMAD R5, R5, UR9, R4 ;  /* 0x0000000905057c24 */ /* 0x000fe2000f8e0204 */
[----:B------:R-:W-:-:S03]  /*5340*/  ULDC UR9, c[0x0][0x618] ;  /* 0x0001860000097ab9 */ /* 0x000fc60000000800 */
[----:B------:R-:W-:-:S05]  /*5350*/  IMAD.IADD R3, R3, 0x1, R5 ;  /* 0x0000000103037824 */ /* 0x000fca00078e0205 */
[--C-:B------:R-:W-:Y:S02]  /*5360*/  SHF.R.U64 R10, R2, UR9, R3.reuse ;  /* 0x00000009020a7c19 */ /* 0x100fe40008001203 */
[----:B------:R-:W-:Y:S01]  /*5370*/  SHF.R.U32.HI R3, RZ, UR9, R3 ;  /* 0x00000009ff037c19 */ /* 0x000fe20008011603 */
[----:B------:R-:W-:Y:S01]  /*5380*/  ULDC UR9, c[0x0][0x608] ;  /* 0x0001820000097ab9 */ /* 0x000fe20000000800 */
[----:B0-----:R-:W-:Y:S02]  /*5390*/  R2UR UR10, R6 ;  /* 0x00000000060a72ca */ /* 0x001fe400000e0000 */
[--C-:B------:R-:W-:Y:S02]  /*53a0*/  SHF.R.U64 R12, R10, UR9, R3.reuse ;  /* 0x000000090a0c7c19 */ /* 0x100fe40008001203 */
[----:B------:R-:W-:Y:S01]  /*53b0*/  SHF.R.U32.HI R3, RZ, UR9, R3 ;  /* 0x00000009ff037c19 */ /* 0x000fe20008011603 */
[----:B------:R-:W-:-:S03]  /*53c0*/  UIADD3 UR9, -UR8, URZ, URZ ;  /* 0x0000003f08097290 */ /* 0x000fc6000fffe13f */
[--C-:B------:R-:W-:Y:S01]  /*53d0*/  SHF.R.U64 R13, R12, UR11, R3.reuse ;  /* 0x0000000b0c0d7c19 */ /* 0x100fe20008001203 */
[----:B------:R-:W-:Y:S01]  /*53e0*/  ULDC UR8, c[0x0][0x144] ;  /* 0x0000510000087ab9 */ /* 0x000fe20000000800 */
[----:B------:R-:W-:-:S03]  /*53f0*/  SHF.R.U32.HI R3, RZ, UR11, R3 ;  /* 0x0000000bff037c19 */ /* 0x000fc60008011603 */
[----:B------:R-:W-:Y:S01]  /*5400*/  IMAD.MOV.U32 R2, RZ, RZ, R13 ;  /* 0x000000ffff027224 */ /* 0x000fe200078e000d */
[----:B------:R-:W-:Y:S06]  /*5410*/  @!P1 BRA `(.L_x_94) ;  /* 0x0000000000289947 */ /* 0x000fec0003800000 */
        /* <DEDUP_REMOVED lines=10> */
.L_x_94:
[----:B------:R-:W-:Y:S01]  /*54c0*/  UISETP.NE.AND UP0, UPT, UR38, URZ, UPT ;  /* 0x0000003f2600728c */ /* 0x000fe2000bf05270 */
[----:B------:R-:W-:Y:S01]  /*54d0*/  SHF.R.U64 R3, R2, UR13, R3 ;  /* 0x0000000d02037c19 */ /* 0x000fe20008001203 */
[----:B------:R-:W-:Y:S01]  /*54e0*/  UIADD3 UR10, -UR10, URZ, URZ ;  /* 0x0000003f0a0a7290 */ /* 0x000fe2000fffe13f */
[----:B------:R-:W-:Y:S01]  /*54f0*/  LOP3.LUT R2, R12, UR6, RZ, 0xc0, !PT ;  /* 0x000000060c027c12 */ /* 0x000fe2000f8ec0ff */
[----:B------:R-:W-:Y:S01]  /*5500*/  UIMAD UR7, UR8, UR9, UR7 ;  /* 0x00000009080772a4 */ /* 0x000fe2000f8e0207 */
[----:B------:R-:W-:Y:S01]  /*5510*/  LOP3.LUT R5, R10, UR4, RZ, 0xc0, !PT ;  /* 0x000000040a057c12 */ /* 0x000fe2000f8ec0ff */
[----:B------:R-:W-:Y:S01]  /*5520*/  IMAD.MOV R4, RZ, RZ, -R3 ;  /* 0x000000ffff047224 */ /* 0x000fe200078e0a03 */
[----:B------:R-:W-:Y:S01]  /*5530*/  ULDC UR8, c[0x0][0x148] ;  /* 0x0000520000087ab9 */ /* 0x000fe20000000800 */
[----:B------:R-:W-:Y:S01]  /*5540*/  IMAD R18, R3, UR5, R2 ;  /* 0x0000000503127c24 */ /* 0x000fe2000f8e0202 */
[----:B------:R-:W-:Y:S01]  /*5550*/  PLOP3.LUT P1, PT, PT, PT, UP0, 0x80, 0x0 ;  /* 0x000000000000781c */ /* 0x000fe20003f2f008 */
[----:B------:R-:W-:Y:S01]  /*5560*/  IMAD.MOV.U32 R3, RZ, RZ, 0x1 ;  /* 0x00000001ff037424 */ /* 0x000fe200078e00ff */
[----:B------:R-:W-:-:S03]  /*5570*/  @UP0 UIMAD UR7, UR8, UR10, UR12 ;  /* 0x0000000a080702a4 */ /* 0x000fc6000f8e020c */
[----:B------:R-:W-:Y:S02]  /*5580*/  ULDC UR8, c[0x0][0x638] ;  /* 0x00018e0000087ab9 */ /* 0x000fe40000000800 */
[----:B------:R-:W-:Y:S02]  /*5590*/  IMAD R2, R4, UR8, R13 ;  /* 0x0000000804027c24 */ /* 0x000fe4000f8e020d */
[----:B-1----:R-:W-:Y:S01]  /*55a0*/  IMAD R18, R18, R15, UR7 ;  /* 0x0000000712127e24 */ /* 0x002fe2000f8e020f */
[----:B------:R-:W-:Y:S02]  /*55b0*/  ULDC UR7, c[0x0][0x600] ;  /* 0x0001800000077ab9 */ /* 0x000fe40000000800 */
[----:B------:R-:W-:-:S05]  /*55c0*/  IMAD R5, R2, UR7, R5 ;  /* 0x0000000702057c24 */ /* 0x000fca000f8e0205 */
[----:B------:R-:W-:Y:S02]  /*55d0*/  SEL R2, R5, R18, !P1 ;  /* 0x0000001205027207 */ /* 0x000fe40004800000 */
[----:B------:R-:W-:-:S07]  /*55e0*/  SEL R18, R18, R5, !P1 ;  /* 0x0000000512127207 */ /* 0x000fce0004800000 */
.L_x_92:
[----:B------:R-:W-:Y:S05]  /*55f0*/  BSYNC B1 ;  /* 0x0000000000017941 */ /* 0x000fea0003800000 */
.L_x_91:
[----:B------:R-:W-:-:S13]  /*5600*/  LOP3.LUT P1, RZ, R3, 0xff, RZ, 0xc0, !PT ;  /* 0x000000ff03ff7812 */ /* 0x000fda000782c0ff */
[----:B------:R-:W-:Y:S05]  /*5610*/  @P1 BRA `(.L_x_95) ;  /* 0xfffffff400381947 */ /* 0x000fea000383ffff */
[----:B------:R-:W-:Y:S05]  /*5620*/  BSYNC B0 ;  /* 0x0000000000007941 */ /* 0x000fea0003800000 */
.L_x_83:
[----:B------:R-:W-:-:S03]  /*5630*/  UMOV UR7, 0xffffffff ;  /* 0xffffffff00077882 */ /* 0x000fc60000000000 */
[----:B------:R-:W-:Y:S05]  /*5640*/  BRA.DIV UR7, `(.L_x_96) ;  /* 0x0000002607b47947 */ /* 0x000fea000b800000 */
[----:B------:R-:W-:-:S13]  /*5650*/  ELECT P6, URZ, PT ;  /* 0x00000000003f782f */ /* 0x000fda00038c0000 */
.L_x_172:
[----:B------:R-:W-:Y:S04]  /*5660*/  BSSY B0, `(.L_x_97) ;  /* 0x0000248000007945 */ /* 0x000fe80003800000 */
[----:B------:R-:W-:Y:S05]  /*5670*/  @!P6 BRA `(.L_x_98) ;  /* 0x000000240018e947 */ /* 0x000fea0003800000 */
[----:B------:R-:W-:-:S04]  /*5680*/  ULOP3.LUT UR7, UR36, 0x2, URZ, 0xfc, !UPT ;  /* 0x0000000224077892 */ /* 0x000fc8000f8efc3f */
[----:B------:R-:W-:-:S06]  /*5690*/  UISETP.NE.AND UP0, UPT, UR7, 0x3, UPT ;  /* 0x000000030700788c */ /* 0x000fcc000bf05270 */
[----:B------:R-:W-:-:S13]  /*56a0*/  PLOP3.LUT P0, PT, PT, PT, UP0, 0x80, 0x0 ;  /* 0x000000000000781c */ /* 0x000fda0003f0f008 */
[----:B------:R-:W-:Y:S05]  /*56b0*/  @!P0 BRA `(.L_x_99) ;  /* 0x0000000000048947 */ /* 0x000fea0003800000 */
[----:B------:R-:W-:Y:S01]  /*56c0*/  BPT.TRAP 0x1 ;  /* 0x000000040000795c */ /* 0x000fe20000300000 */
.L_x_99:
[----:B------:R-:W0:Y:S01]  /*56d0*/  S2R R3, SR_CgaCtaId ;  /* 0x0000000000037919 */ /* 0x000e220000008800 */
[----:B------:R-:W-:-:S04]  /*56e0*/  MOV R2, 0x400 ;  /* 0x0000040000027802 */ /* 0x000fc80000000f00 */
[----:B0-----:R-:W-:Y:S02]  /*56f0*/  LEA R3, R3, R2, 0x18 ;  /* 0x0000000203037211 */ /* 0x001fe400078ec0ff */
[----:B------:R-:W-:-:S03]  /*5700*/  SHF.L.U32 R2, R0, 0x1f, RZ ;  /* 0x0000001f00027819 */ /* 0x000fc600000006ff */
[----:B------:R-:W-:-:S04]  /*5710*/  VIADD R3, R3, 0x200 ;  /* 0x0000020003037836 */ /* 0x000fc80000000000 */
[C---:B------:R-:W-:Y:S02]  /*5720*/  IMAD R7, R8.reuse, 0x8, R3 ;  /* 0x0000000808077824 */ /* 0x040fe400078e0203 */
[----:B------:R-:W-:Y:S02]  /*5730*/  VIADD R8, R8, 0x1 ;  /* 0x0000000108087836 */ /* 0x000fe40000000000 */
[----:B------:R-:W0:Y:S03]  /*5740*/  SYNCS.PHASECHK.TRANS64.TRYWAIT P0, [R7+URZ], R2 ;  /* 0x00000002070075a7 */ /* 0x000e26000800017f */
[----:B------:R-:W-:-:S04]  /*5750*/  ISETP.NE.AND P1, PT, R8, 0x40, PT ;  /* 0x000000400800780c */ /* 0x000fc80003f25270 */
[----:B------:R-:W-:Y:S02]  /*5760*/  SEL R5, RZ, 0x1, P1 ;  /* 0x00000001ff057807 */ /* 0x000fe40000800000 */
[----:B------:R-:W-:Y:S02]  /*5770*/  SEL R8, R8, RZ, P1 ;  /* 0x000000ff08087207 */ /* 0x000fe40000800000 */
[----:B------:R-:W-:-:S03]  /*5780*/  LOP3.LUT R5, R0, R5, RZ, 0x3c, !PT ;  /* 0x0000000500057212 */ /* 0x000fc600078e3cff */
[----:B------:R-:W-:Y:S01]  /*5790*/  IMAD R9, R8, 0x8, R3 ;  /* 0x0000000808097824 */ /* 0x000fe200078e0203 */
[----:B------:R-:W-:Y:S01]  /*57a0*/  SHF.L.U32 R4, R5, 0x1f, RZ ;  /* 0x0000001f05047819 */ /* 0x000fe200000006ff */
[----:B0-----:R-:W-:Y:S06]  /*57b0*/  @!P0 BRA `(.L_x_100) ;  /* 0x0000002400788947 */ /* 0x001fec0003800000 */
.L_x_173:
[----:B------:R-:W1:Y:S01]  /*57c0*/  SYNCS.PHASECHK.TRANS64.TRYWAIT P0, [R9+URZ], R4 ;  /* 0x00000004090075a7 */ /* 0x000e62000800017f */
[----:B------:R-:W-:-:S05]  /*57d0*/  VIADD R0, R8, 0x1 ;  /* 0x0000000108007836 */ /* 0x000fca0000000000 */
[----:B------:R-:W-:-:S04]  /*57e0*/  ISETP.NE.AND P1, PT, R0, 0x40, PT ;  /* 0x000000400000780c */ /* 0x000fc80003f25270 */
[----:B0-----:R-:W-:Y:S02]  /*57f0*/  SEL R2, RZ, 0x1, P1 ;  /* 0x00000001ff027807 */ /* 0x001fe40000800000 */
[----:B------:R-:W-:Y:S02]  /*5800*/  SEL R0, R0, RZ, P1 ;  /* 0x000000ff00007207 */ /* 0x000fe40000800000 */
[----:B------:R-:W-:-:S03]  /*5810*/  LOP3.LUT R7, R5, R2, RZ, 0x3c, !PT ;  /* 0x0000000205077212 */ /* 0x000fc600078e3cff */
[----:B------:R-:W-:Y:S01]  /*5820*/  IMAD R6, R0, 0x8, R3 ;  /* 0x0000000800067824 */ /* 0x000fe200078e0203 */
[----:B------:R-:W-:Y:S01]  /*5830*/  SHF.L.U32 R5, R7, 0x1f, RZ ;  /* 0x0000001f07057819 */ /* 0x000fe200000006ff */
[----:B-1----:R-:W-:Y:S06]  /*5840*/  @!P0 BRA `(.L_x_101) ;  /* 0x0000002400688947 */ /* 0x002fec0003800000 */
.L_x_174:
[----:B------:R-:W1:Y:S01]  /*5850*/  SYNCS.PHASECHK.TRANS64.TRYWAIT P0, [R6+URZ], R5 ;  /* 0x00000005060075a7 */ /* 0x000e62000800017f */
[----:B------:R-:W-:-:S05]  /*5860*/  VIADD R0, R0, 0x1 ;  /* 0x0000000100007836 */ /* 0x000fca0000000000 */
[----:B------:R-:W-:-:S04]  /*5870*/  ISETP.NE.AND P1, PT, R0, 0x40, PT ;  /* 0x000000400000780c */ /* 0x000fc80003f25270 */
[----:B------:R-:W-:Y:S02]  /*5880*/  SEL R2, RZ, 0x1, P1 ;  /* 0x00000001ff027807 */ /* 0x000fe40000800000 */
[----:B------:R-:W-:Y:S02]  /*5890*/  SEL R0, R0, RZ, P1 ;  /* 0x000000ff00007207 */ /* 0x000fe40000800000 */
[----:B------:R-:W-:-:S03]  /*58a0*/  LOP3.LUT R7, R7, R2, RZ, 0x3c, !PT ;  /* 0x0000000207077212 */ /* 0x000fc600078e3cff */
[----:B0-----:R-:W-:Y:S01]  /*58b0*/  IMAD R9, R0, 0x8, R3 ;  /* 0x0000000800097824 */ /* 0x001fe200078e0203 */
[----:B------:R-:W-:Y:S01]  /*58c0*/  SHF.L.U32 R4, R7, 0x1f, RZ ;  /* 0x0000001f07047819 */ /* 0x000fe200000006ff */
[----:B-1----:R-:W-:Y:S06]  /*58d0*/  @!P0 BRA `(.L_x_102) ;  /* 0x0000002400588947 */ /* 0x002fec0003800000 */
.L_x_175:
        /* <DEDUP_REMOVED lines=9> */
.L_x_176:
        /* <DEDUP_REMOVED lines=9> */
.L_x_177:
        /* <DEDUP_REMOVED lines=9> */
.L_x_178:
        /* <DEDUP_REMOVED lines=9> */
.L_x_179:
        /* <DEDUP_REMOVED lines=9> */
.L_x_180:
        /* <DEDUP_REMOVED lines=9> */
.L_x_181:
        /* <DEDUP_REMOVED lines=9> */
.L_x_182:
        /* <DEDUP_REMOVED lines=9> */
.L_x_183:
        /* <DEDUP_REMOVED lines=9> */
.L_x_184:
        /* <DEDUP_REMOVED lines=9> */
.L_x_185:
        /* <DEDUP_REMOVED lines=9> */
.L_x_186:
        /* <DEDUP_REMOVED lines=9> */
.L_x_187:
        /* <DEDUP_REMOVED lines=9> */
.L_x_188:
        /* <DEDUP_REMOVED lines=9> */
.L_x_189:
        /* <DEDUP_REMOVED lines=9> */
.L_x_190:
        /* <DEDUP_REMOVED lines=9> */
.L_x_191:
        /* <DEDUP_REMOVED lines=9> */
.L_x_192:
        /* <DEDUP_REMOVED lines=9> */
.L_x_193:
        /* <DEDUP_REMOVED lines=9> */
.L_x_194:
        /* <DEDUP_REMOVED lines=9> */
.L_x_195:
        /* <DEDUP_REMOVED lines=9> */
.L_x_196:
        /* <DEDUP_REMOVED lines=9> */
.L_x_197:
        /* <DEDUP_REMOVED lines=9> */
.L_x_198:
        /* <DEDUP_REMOVED lines=9> */
.L_x_199:
        /* <DEDUP_REMOVED lines=9> */
.L_x_200:
        /* <DEDUP_REMOVED lines=9> */
.L_x_201:
        /* <DEDUP_REMOVED lines=9> */
.L_x_202:
        /* <DEDUP_REMOVED lines=9> */
.L_x_203:
        /* <DEDUP_REMOVED lines=9> */
.L_x_204:
        /* <DEDUP_REMOVED lines=9> */
.L_x_205:
        /* <DEDUP_REMOVED lines=9> */
.L_x_206:
        /* <DEDUP_REMOVED lines=9> */
.L_x_207:
        /* <DEDUP_REMOVED lines=9> */
.L_x_208:
        /* <DEDUP_REMOVED lines=9> */
.L_x_209:
        /* <DEDUP_REMOVED lines=9> */
.L_x_210:
        /* <DEDUP_REMOVED lines=9> */
.L_x_211:
        /* <DEDUP_REMOVED lines=9> */
.L_x_212:
        /* <DEDUP_REMOVED lines=9> */
.L_x_213:
        /* <DEDUP_REMOVED lines=9> */
.L_x_214:
        /* <DEDUP_REMOVED lines=9> */
.L_x_215:
        /* <DEDUP_REMOVED lines=9> */
.L_x_216:
        /* <DEDUP_REMOVED lines=9> */
.L_x_217:
        /* <DEDUP_REMOVED lines=9> */
.L_x_218:
        /* <DEDUP_REMOVED lines=9> */
.L_x_219:
        /* <DEDUP_REMOVED lines=9> */
.L_x_220:
        /* <DEDUP_REMOVED lines=9> */
.L_x_221:
        /* <DEDUP_REMOVED lines=9> */
.L_x_222:
        /* <DEDUP_REMOVED lines=9> */
.L_x_223:
        /* <DEDUP_REMOVED lines=9> */
.L_x_224:
        /* <DEDUP_REMOVED lines=9> */
.L_x_225:
        /* <DEDUP_REMOVED lines=9> */
.L_x_226:
        /* <DEDUP_REMOVED lines=9> */
.L_x_227:
        /* <DEDUP_REMOVED lines=9> */
.L_x_228:
        /* <DEDUP_REMOVED lines=9> */
.L_x_229:
        /* <DEDUP_REMOVED lines=9> */
.L_x_230:
        /* <DEDUP_REMOVED lines=9> */
.L_x_231:
        /* <DEDUP_REMOVED lines=9> */
.L_x_232:
        /* <DEDUP_REMOVED lines=9> */
.L_x_233:
        /* <DEDUP_REMOVED lines=9> */
.L_x_234:
[----:B------:R-:W1:Y:S01]  /*7a10*/  SYNCS.PHASECHK.TRANS64.TRYWAIT P0, [R6+URZ], R5 ;  /* 0x00000005060075a7 */ /* 0x000e62000800017f */
[----:B------:R-:W-:-:S05]  /*7a20*/  VIADD R0, R0, 0x1 ;  /* 0x0000000100007836 */ /* 0x000fca0000000000 */
[----:B------:R-:W-:-:S04]  /*7a30*/  ISETP.NE.AND P1, PT, R0, 0x40, PT ;  /* 0x000000400000780c */ /* 0x000fc80003f25270 */
[----:B------:R-:W-:Y:S02]  /*7a40*/  SEL R2, RZ, 0x1, P1 ;  /* 0x00000001ff027807 */ /* 0x000fe40000800000 */
[----:B------:R-:W-:Y:S02]  /*7a50*/  SEL R0, R0, RZ, P1 ;  /* 0x000000ff00007207 */ /* 0x000fe40000800000 */
[----:B------:R-:W-:Y:S01]  /*7a60*/  LOP3.LUT R2, R7, R2, RZ, 0x3c, !PT ;  /* 0x0000000207027212 */ /* 0x000fe200078e3cff */
[----:B-1----:R-:W-:Y:S06]  /*7a70*/  @!P0 BRA `(.L_x_162) ;  /* 0x0000001400a08947 */ /* 0x002fec0003800000 */
.L_x_235:
[----:B------:R-:W-:Y:S01]  /*7a80*/  IMAD R3, R0, 0x8, R3 ;  /* 0x0000000800037824 */ /* 0x000fe200078e0203 */
[----:B------:R-:W-:-:S07]  /*7a90*/  SHF.L.U32 R0, R2, 0x1f, RZ ;  /* 0x0000001f02007819 */ /* 0x000fce00000006ff */
.L_x_163:
[----:B--2---:R2:W3:Y:S02]  /*7aa0*/  SYNCS.PHASECHK.TRANS64.TRYWAIT P0, [R3+URZ], R0 ;  /* 0x00000000030075a7 */ /* 0x0044e4000800017f */
[----:B---3--:R-:W-:Y:S05]  /*7ab0*/  @!P0 NANOSLEEP.SYNCS 0x989680 ;  /* 0x009896800000895d */ /* 0x008fea0003900000 */
[----:B------:R-:W3:Y:S02]  /*7ac0*/  @!P0 SYNCS.PHASECHK.TRANS64 P0, [R3+URZ], R0 ;  /* 0x00000000030085a7 */ /* 0x000ee4000800007f */
[----:B---3--:R-:W-:Y:S05]  /*7ad0*/  @!P0 BRA `(.L_x_163) ;  /* 0xfffffffc00f08947 */ /* 0x008fea000383ffff */
.L_x_98:
[----:B------:R-:W-:Y:S05]  /*7ae0*/  BSYNC B0 ;  /* 0x0000000000007941 */ /* 0x000fea0003800000 */
.L_x_97:
[----:B------:R-:W-:Y:S05]  /*7af0*/  EXIT ;  /* 0x000000000000794d */ /* 0x000fea0003800000 */
.L_x_15:
[----:B0-----:R0:W1:Y:S02]  /*7b00*/  SYNCS.PHASECHK.TRANS64.TRYWAIT P0, [R55+URZ+-0x8], R0 ;  /* 0xfffff800370075a7 */ /* 0x001064000800017f */
[----:B-1----:R-:W-:Y:S05]  /*7b10*/  @!P0 NANOSLEEP.SYNCS 0x989680 ;  /* 0x009896800000895d */ /* 0x002fea0003900000 */
[----:B------:R-:W1:Y:S02]  /*7b20*/  @!P0 SYNCS.PHASECHK.TRANS64 P0, [R55+URZ+-0x8], R0 ;  /* 0xfffff800370085a7 */ /* 0x000e64000800007f */
[----:B-1----:R-:W-:Y:S05]  /*7b30*/  @!P0 BRA `(.L_x_15) ;  /* 0xfffffffc00f08947 */ /* 0x002fea000383ffff */
[----:B------:R-:W-:Y:S05]  /*7b40*/  BRA `(.L_x_164) ;  /* 0xffffffa000cc7947 */ /* 0x000fea000383ffff */
.L_x_20:
[----:B-1----:R1:W2:Y:S02]  /*7b50*/  SYNCS.PHASECHK.TRANS64.TRYWAIT P1, [R3+URZ], R0 ;  /* 0x00000000030075a7 */ /* 0x0022a4000802017f */
[----:B--2---:R-:W-:Y:S05]  /*7b60*/  @!P1 NANOSLEEP.SYNCS 0x989680 ;  /* 0x009896800000995d */ /* 0x004fea0003900000 */
[----:B------:R-:W2:Y:S02]  /*7b70*/  @!P1 SYNCS.PHASECHK.TRANS64 P1, [R3+URZ], R0 ;  /* 0x00000000030095a7 */ /* 0x000ea4000802007f */
[----:B--2---:R-:W-:Y:S05]  /*7b80*/  @!P1 BRA `(.L_x_20) ;  /* 0xfffffffc00f09947 */ /* 0x004fea000383ffff */
[----:B------:R-:W-:Y:S05]  /*7b90*/  BRA `(.L_x_19) ;  /* 0xffffffa4003c7947 */ /* 0x000fea000383ffff */
.L_x_25:
[----:B-1----:R-:W-:-:S04]  /*7ba0*/  IMAD.U32 R4, RZ, RZ, UR4 ;  /* 0x00000004ff047e24 */ /* 0x002fc8000f8e00ff */
[----:B------:R1:W2:Y:S03]  /*7bb0*/  SYNCS.PHASECHK.TRANS64.TRYWAIT P1, [R4+URZ], R3 ;  /* 0x00000003040075a7 */ /* 0x0002a6000802017f */
[----:B--2---:R-:W-:Y:S05]  /*7bc0*/  @!P1 NANOSLEEP.SYNCS 0x989680 ;  /* 0x009896800000995d */ /* 0x004fea0003900000 */
[----:B------:R-:W2:Y:S02]  /*7bd0*/  @!P1 SYNCS.PHASECHK.TRANS64 P1, [R4+URZ], R3 ;  /* 0x00000003040095a7 */ /* 0x000ea4000802007f */
[----:B--2---:R-:W-:Y:S05]  /*7be0*/  @!P1 BRA `(.L_x_25) ;  /* 0xfffffffc00ec9947 */ /* 0x004fea000383ffff */
[----:B------:R-:W-:Y:S05]  /*7bf0*/  BRA `(.L_x_24) ;  /* 0xffffffa400c87947 */ /* 0x000fea000383ffff */
.L_x_31:
[----:B--2---:R2:W3:Y:S02]  /*7c00*/  SYNCS.PHASECHK.TRANS64.TRYWAIT P0, [R55+URZ+0x8], R0 ;  /* 0x00000800370075a7 */ /* 0x0044e4000800017f */
[----:B---3--:R-:W-:Y:S05]  /*7c10*/  @!P0 NANOSLEEP.SYNCS 0x989680 ;  /* 0x009896800000895d */ /* 0x008fea0003900000 */
[----:B------:R-:W3:Y:S02]  /*7c20*/  @!P0 SYNCS.PHASECHK.TRANS64 P0, [R55+URZ+0x8], R0 ;  /* 0x00000800370085a7 */ /* 0x000ee4000800007f */
[----:B---3--:R-:W-:Y:S05]  /*7c30*/  @!P0 BRA `(.L_x_31) ;  /* 0xfffffffc00f08947 */ /* 0x008fea000383ffff */
[----:B------:R-:W-:Y:S05]  /*7c40*/  BRA `(.L_x_165) ;  /* 0xffffffa800a47947 */ /* 0x000fea000383ffff */
.L_x_84:
[----:B------:R-:W-:Y:S01]  /*7c50*/  BSSY B1, `(.L_x_166) ;  /* 0x0000006000017945 */ /* 0x000fe20003800000 */
[----:B------:R-:W-:-:S07]  /*7c60*/  IMAD.MOV.U32 R15, RZ, RZ, -0x1 ;  /* 0xffffffffff0f7424 */ /* 0x000fce00078e00ff */
[----:B------:R-:W-:Y:S05]  /*7c70*/  WARPSYNC.COLLECTIVE R15, `(.L_x_167) ;  /* 0x000000000f0c7348 */ /* 0x000fea0003c00000 */
[----:B------:R-:W-:Y:S02]  /*7c80*/  ELECT P6, UR62, PT ;  /* 0x00000000003e782f */ /* 0x000fe400038c0000 */
[----:B------:R-:W-:Y:S01]  /*7c90*/  MOV R14, UR62 ;  /* 0x0000003e000e7c02 */ /* 0x000fe20008000f00 */
[----:B------:R-:W-:Y:S10]  /*7ca0*/  ENDCOLLECTIVE ;  /* 0x000000000000791b */ /* 0x000ff40003800000 */
.L_x_167:
[----:B------:R-:W-:Y:S05]  /*7cb0*/  BSYNC B1 ;  /* 0x0000000000017941 */ /* 0x000fea0003800000 */
.L_x_166:
[----:B------:R-:W-:Y:S05]  /*7cc0*/  BRA `(.L_x_168) ;  /* 0xffffffcc00987947 */ /* 0x000fea000383ffff */
.L_x_87:
[----:B-1----:R1:W2:Y:S02]  /*7cd0*/  SYNCS.PHASECHK.TRANS64.TRYWAIT P1, [R7+URZ+0x200], R4 ;  /* 0x00020004070075a7 */ /* 0x0022a4000802017f */
[----:B--2---:R-:W-:Y:S05]  /*7ce0*/  @!P1 NANOSLEEP.SYNCS 0x989680 ;  /* 0x009896800000995d */ /* 0x004fea0003900000 */
[----:B------:R-:W2:Y:S02]  /*7cf0*/  @!P1 SYNCS.PHASECHK.TRANS64 P1, [R7+URZ+0x200], R4 ;  /* 0x00020004070095a7 */ /* 0x000ea4000802007f */
[----:B--2---:R-:W-:Y:S05]  /*7d00*/  @!P1 BRA `(.L_x_87) ;  /* 0xfffffffc00f09947 */ /* 0x004fea000383ffff */
[----:B------:R-:W-:Y:S05]  /*7d10*/  BRA `(.L_x_169) ;  /* 0xffffffcc00cc7947 */ /* 0x000fea000383ffff */
.L_x_96:
[----:B------:R-:W-:Y:S01]  /*7d20*/  BSSY B0, `(.L_x_170) ;  /* 0x0000006000007945 */ /* 0x000fe20003800000 */
[----:B------:R-:W-:-:S07]  /*7d30*/  IMAD.MOV.U32 R15, RZ, RZ, -0x1 ;  /* 0xffffffffff0f7424 */ /* 0x000fce00078e00ff */
[----:B------:R-:W-:Y:S05]  /*7d40*/  WARPSYNC.COLLECTIVE R15, `(.L_x_171) ;  /* 0x000000000f0c7348 */ /* 0x000fea0003c00000 */
[----:B------:R-:W-:Y:S02]  /*7d50*/  ELECT P6, UR62, PT ;  /* 0x00000000003e782f */ /* 0x000fe400038c0000 */
[----:B------:R-:W-:Y:S01]  /*7d60*/  MOV R14, UR62 ;  /* 0x0000003e000e7c02 */ /* 0x000fe20008000f00 */
[----:B------:R-:W-:Y:S10]  /*7d70*/  ENDCOLLECTIVE ;  /* 0x000000000000791b */ /* 0x000ff40003800000 */
.L_x_171:
[----:B------:R-:W-:Y:S05]  /*7d80*/  BSYNC B0 ;  /* 0x0000000000007941 */ /* 0x000fea0003800000 */
.L_x_170:
[----:B------:R-:W-:Y:S05]  /*7d90*/  BRA `(.L_x_172) ;  /* 0xffffffd800307947 */ /* 0x000fea000383ffff */
.L_x_100:
[----:B0-----:R0:W1:Y:S02]  /*7da0*/  SYNCS.PHASECHK.TRANS64.TRYWAIT P0, [R7+URZ], R2 ;  /* 0x00000002070075a7 */ /* 0x001064000800017f */
[----:B-1----:R-:W-:Y:S05]  /*7db0*/  @!P0 NANOSLEEP.SYNCS 0x989680 ;  /* 0x009896800000895d */ /* 0x002fea0003900000 */
[----:B------:R-:W1:Y:S02]  /*7dc0*/  @!P0 SYNCS.PHASECHK.TRANS64 P0, [R7+URZ], R2 ;  /* 0x00000002070085a7 */ /* 0x000e64000800007f */
[----:B-1----:R-:W-:Y:S05]  /*7dd0*/  @!P0 BRA `(.L_x_100) ;  /* 0xfffffffc00f08947 */ /* 0x002fea000383ffff */
[----:B------:R-:W-:Y:S05]  /*7de0*/  BRA `(.L_x_173) ;  /* 0xffffffd800747947 */ /* 0x000fea000383ffff */
.L_x_101:
[----:B0-----:R0:W1:Y:S02]  /*7df0*/  SYNCS.PHASECHK.TRANS64.TRYWAIT P0, [R9+URZ], R4 ;  /* 0x00000004090075a7 */ /* 0x001064000800017f */
[----:B-1----:R-:W-:Y:S05]  /*7e00*/  @!P0 NANOSLEEP.SYNCS 0x989680 ;  /* 0x009896800000895d */ /* 0x002fea0003900000 */
[----:B------:R-:W1:Y:S02]  /*7e10*/  @!P0 SYNCS.PHASECHK.TRANS64 P0, [R9+URZ], R4 ;  /* 0x00000004090085a7 */ /* 0x000e64000800007f */
[----:B-1----:R-:W-:Y:S05]  /*7e20*/  @!P0 BRA `(.L_x_101) ;  /* 0xfffffffc00f08947 */ /* 0x002fea000383ffff */
[----:B------:R-:W-:Y:S05]  /*7e30*/  BRA `(.L_x_174) ;  /* 0xffffffd800847947 */ /* 0x000fea000383ffff */
.L_x_102:
[----:B0-----:R0:W1:Y:S02]  /*7e40*/  SYNCS.PHASECHK.TRANS64.TRYWAIT P0, [R6+URZ], R5 ;  /* 0x00000005060075a7 */ /* 0x001064000800017f */
[----:B-1----:R-:W-:Y:S05]  /*7e50*/  @!P0 NANOSLEEP.SYNCS 0x989680 ;  /* 0x009896800000895d */ /* 0x002fea0003900000 */
[----:B------:R-:W1:Y:S02]  /*7e60*/  @!P0 SYNCS.PHASECHK.TRANS64 P0, [R6+URZ], R5 ;  /* 0x00000005060085a7 */ /* 0x000e64000800007f */
[----:B-1----:R-:W-:Y:S05]  /*7e70*/  @!P0 BRA `(.L_x_102) ;  /* 0xfffffffc00f08947 */ /* 0x002fea000383ffff */
[----:B------:R-:W-:Y:S05]  /*7e80*/  BRA `(.L_x_175) ;  /* 0xffffffd800947947 */ /* 0x000fea000383ffff */
.L_x_103:
[----:B0-----:R0:W1:Y:S02]  /*7e90*/  SYNCS.PHASECHK.TRANS64.TRYWAIT P0, [R9+URZ], R4 ;  /* 0x00000004090075a7 */ /* 0x001064000800017f */
[----:B-1----:R-:W-:Y:S05]  /*7ea0*/  @!P0 NANOSLEEP.SYNCS 0x989680 ;  /* 0x009896800000895d */ /* 0x002fea0003900000 */
[----:B------:R-:W1:Y:S02]  /*7eb0*/  @!P0 SYNCS.PHASECHK.TRANS64 P0, [R9+URZ], R4 ;  /* 0x00000004090085a7 */ /* 0x000e64000800007f */
[----:B-1----:R-:W-:Y:S05]  /*7ec0*/  @!P0 BRA `(.L_x_103) ;  /* 0xfffffffc00f08947 */ /* 0x002fea000383ffff */
[----:B------:R-:W-:Y:S05]  /*7ed0*/  BRA `(.L_x_176) ;  /* 0xffffffd800a47947 */ /* 0x000fea000383ffff */
.L_x_104:
[----:B0-----:R0:W1:Y:S02]  /*7ee0*/  SYNCS.PHASECHK.TRANS64.TRYWAIT P0, [R6+URZ], R5 ;  /* 0x00000005060075a7 */ /* 0x001064000800017f */
[----:B-1----:R-:W-:Y:S05]  /*7ef0*/  @!P0 NANOSLEEP.SYNCS 0x989680 ;  /* 0x009896800000895d */ /* 0x002fea0003900000 */
[----:B------:R-:W1:Y:S02]  /*7f00*/  @!P0 SYNCS.PHASECHK.TRANS64 P0, [R6+URZ], R5 ;  /* 0x00000005060085a7 */ /* 0x000e64000800007f */
[----:B-1----:R-:W-:Y:S05]  /*7f10*/  @!P0 BRA `(.L_x_104) ;  /* 0xfffffffc00f08947 */ /* 0x002fea000383ffff */
[----:B------:R-:W-:Y:S05]  /*7f20*/  BRA `(.L_x_177) ;  /* 0xffffffd800b47947 */ /* 0x000fea000383ffff */
.L_x_105:
[----:B0-----:R0:W1:Y:S02]  /*7f30*/  SYNCS.PHASECHK.TRANS64.TRYWAIT P0, [R9+URZ], R4 ;  /* 0x00000004090075a7 */ /* 0x001064000800017f */
[----:B-1----:R-:W-:Y:S05]  /*7f40*/  @!P0 NANOSLEEP.SYNCS 0x989680 ;  /* 0x009896800000895d */ /* 0x002fea0003900000 */
[----:B------:R-:W1:Y:S02]  /*7f50*/  @!P0 SYNCS.PHASECHK.TRANS64 P0, [R9+URZ], R4 ;  /* 0x00000004090085a7 */ /* 0x000e64000800007f */
[----:B-1----:R-:W-:Y:S05]  /*7f60*/  @!P0 BRA `(.L_x_105) ;  /* 0xfffffffc00f08947 */ /* 0x002fea000383ffff */
[----:B------:R-:W-:Y:S05]  /*7f70*/  BRA `(.L_x_178) ;  /* 0xffffffd800c47947 */ /* 0x000fea000383ffff */
.L_x_106:
[----:B0-----:R0:W1:Y:S02]  /*7f80*/  SYNCS.PHASECHK.TRANS64.TRYWAIT P0, [R6+URZ], R5 ;  /* 0x00000005060075a7 */ /* 0x001064000800017f */
[----:B-1----:R-:W-:Y:S05]  /*7f90*/  @!P0 NANOSLEEP.SYNCS 0x989680 ;  /* 0x009896800000895d */ /* 0x002fea0003900000 */
[----:B------:R-:W1:Y:S02]  /*7fa0*/  @!P0 SYNCS.PHASECHK.TRANS64 P0, [R6+URZ], R5 ;  /* 0x00000005060085a7 */ /* 0x000e64000800007f */
[----:B-1----:R-:W-:Y:S05]  /*7fb0*/  @!P0 BRA `(.L_x_106) ;  /* 0xfffffffc00f08947 */ /* 0x002fea000383ffff */
[----:B------:R-:W-:Y:S05]  /*7fc0*/  BRA `(.L_x_179) ;  /* 0xffffffd800d47947 */ /* 0x000fea000383ffff */
.L_x_107:
[----:B0-----:R0:W1:Y:S02]  /*7fd0*/  SYNCS.PHASECHK.TRANS64.TRYWAIT P0, [R9+URZ], R4 ;  /* 0x00000004090075a7 */ /* 0x001064000800017f */
[----:B-1----:R-:W-:Y:S05]  /*7fe0*/  @!P0 NANOSLEEP.SYNCS 0x989680 ;  /* 0x009896800000895d */ /* 0x002fea0003900000 */
[----:B------:R-:W1:Y:S02]  /*7ff0*/  @!P0 SYNCS.PHASECHK.TRANS64 P0, [R9+URZ], R4 ;  /* 0x00000004090085a7 */ /* 0x000e64000800007f */
[----:B-1----:R-:W-:Y:S05]  /*8000*/  @!P0 BRA `(.L_x_107) ;  /* 0xfffffffc00f08947 */ /* 0x002fea000383ffff */
[----:B------:R-:W-:Y:S05]  /*8010*/  BRA `(.L_x_180) ;  /* 0xffffffd800e47947 */ /* 0x000fea000383ffff */
.L_x_108:
[----:B0-----:R0:W1:Y:S02]  /*8020*/  SYNCS.PHASECHK.TRANS64.TRYWAIT P0, [R6+URZ], R5 ;  /* 0x00000005060075a7 */ /* 0x001064000800017f */
[----:B-1----:R-:W-:Y:S05]  /*8030*/  @!P0 NANOSLEEP.SYNCS 0x989680 ;  /* 0x009896800000895d */ /* 0x002fea0003900000 */
[----:B------:R-:W1:Y:S02]  /*8040*/  @!P0 SYNCS.PHASECHK.TRANS64 P0, [R6+URZ], R5 ;  /* 0x00000005060085a7 */ /* 0x000e64000800007f */
[----:B-1----:R-:W-:Y:S05]  /*8050*/  @!P0 BRA `(.L_x_108) ;  /* 0xfffffffc00f08947 */ /* 0x002fea000383ffff */
[----:B------:R-:W-:Y:S05]  /*8060*/  BRA `(.L_x_181) ;  /* 0xffffffd800f47947 */ /* 0x000fea000383ffff */
.L_x_109:
[----:B0-----:R0:W1:Y:S02]  /*8070*/  SYNCS.PHASECHK.TRANS64.TRYWAIT P0, [R9+URZ], R4 ;  /* 0x00000004090075a7 */ /* 0x001064000800017f */
[----:B-1----:R-:W-:Y:S05]  /*8080*/  @!P0 NANOSLEEP.SYNCS 0x989680 ;  /* 0x009896800000895d */ /* 0x002fea0003900000 */
[----:B------:R-:W1:Y:S02]  /*8090*/  @!P0 SYNCS.PHASECHK.TRANS64 P0, [R9+URZ], R4 ;  /* 0x00000004090085a7 */ /* 0x000e64000800007f */
[----:B-1----:R-:W-:Y:S05]  /*80a0*/  @!P0 BRA `(.L_x_109) ;  /* 0xfffffffc00f08947 */ /* 0x002fea000383ffff */
[----:B------:R-:W-:Y:S05]  /*80b0*/  BRA `(.L_x_182) ;  /* 0xffffffdc00047947 */ /* 0x000fea000383ffff */
.L_x_110:
[----:B0-----:R0:W1:Y:S02]  /*80c0*/  SYNCS.PHASECHK.TRANS64.TRYWAIT P0, [R6+URZ], R5 ;  /* 0x00000005060075a7 */ /* 0x001064000800017f */
[----:B-1----:R-:W-:Y:S05]  /*80d0*/  @!P0 NANOSLEEP.SYNCS 0x989680 ;  /* 0x009896800000895d */ /* 0x002fea0003900000 */
[----:B------:R-:W1:Y:S02]  /*80e0*/  @!P0 SYNCS.PHASECHK.TRANS64 P0, [R6+URZ], R5 ;  /* 0x00000005060085a7 */ /* 0x000e64000800007f */
[----:B-1----:R-:W-:Y:S05]  /*80f0*/  @!P0 BRA `(.L_x_110) ;  /* 0xfffffffc00f08947 */ /* 0x002fea000383ffff */
[----:B------:R-:W-:Y:S05]  /*8100*/  BRA `(.L_x_183) ;  /* 0xffffffdc00147947 */ /* 0x000fea000383ffff */
.L_x_111:
[----:B0-----:R0:W1:Y:S02]  /*8110*/  SYNCS.PHASECHK.TRANS64.TRYWAIT P0, [R9+URZ], R4 ;  /* 0x00000004090075a7 */ /* 0x001064000800017f */
[----:B-1----:R-:W-:Y:S05]  /*8120*/  @!P0 NANOSLEEP.SYNCS 0x989680 ;  /* 0x009896800000895d */ /* 0x002fea0003900000 */
[----:B------:R-:W1:Y:S02]  /*8130*/  @!P0 SYNCS.PHASECHK.TRANS64 P0, [R9+URZ], R4 ;  /* 0x00000004090085a7 */ /* 0x000e64000800007f */
[----:B-1----:R-:W-:Y:S05]  /*8140*/  @!P0 BRA `(.L_x_111) ;  /* 0xfffffffc00f08947 */ /* 0x002fea000383ffff */
[----:B------:R-:W-:Y:S05]  /*8150*/  BRA `(.L_x_184) ;  /* 0xffffffdc00247947 */ /* 0x000fea000383ffff */
.L_x_112:
[----:B0-----:R0:W1:Y:S02]  /*8160*/  SYNCS.PHASECHK.TRANS64.TRYWAIT P0, [R6+URZ], R5 ;  /* 0x00000005060075a7 */ /* 0x001064000800017f */
[----:B-1----:R-:W-:Y:S05]  /*8170*/  @!P0 NANOSLEEP.SYNCS 0x989680 ;  /* 0x009896800000895d */ /* 0x002fea0003900000 */
[----:B------:R-:W1:Y:S02]  /*8180*/  @!P0 SYNCS.PHASECHK.TRANS64 P0, [R6+URZ], R5 ;  /* 0x00000005060085a7 */ /* 0x000e64000800007f */
[----:B-1----:R-:W-:Y:S05]  /*8190*/  @!P0 BRA `(.L_x_112) ;  /* 0xfffffffc00f08947 */ /* 0x002fea000383ffff */
[----:B------:R-:W-:Y:S05]  /*81a0*/  BRA `(.L_x_185) ;  /* 0xffffffdc00347947 */ /* 0x000fea000383ffff */
.L_x_113:
[----:B0-----:R0:W1:Y:S02]  /*81b0*/  SYNCS.PHASECHK.TRANS64.TRYWAIT P0, [R9+URZ], R4 ;  /* 0x00000004090075a7 */ /* 0x001064000800017f */
[----:B-1----:R-:W-:Y:S05]  /*81c0*/  @!P0 NANOSLEEP.SYNCS 0x989680 ;  /* 0x009896800000895d */ /* 0x002fea0003900000 */
[----:B------:R-:W1:Y:S02]  /*81d0*/  @!P0 SYNCS.PHASECHK.TRANS64 P0, [R9+URZ], R4 ;  /* 0x00000004090085a7 */ /* 0x000e64000800007f */
[----:B-1----:R-:W-:Y:S05]  /*81e0*/  @!P0 BRA `(.L_x_113) ;  /* 0xfffffffc00f08947 */ /* 0x002fea000383ffff */
[----:B------:R-:W-:Y:S05]  /*81f0*/  BRA `(.L_x_186) ;  /* 0xffffffdc00447947 */ /* 0x000fea000383ffff */
.L_x_114:
[----:B0-----:R0:W1:Y:S02]  /*8200*/  SYNCS.PHASECHK.TRANS64.TRYWAIT P0, [R6+URZ], R5 ;  /* 0x00000005060075a7 */ /* 0x001064000800017f */
[----:B-1----:R-:W-:Y:S05]  /*8210*/  @!P0 NANOSLEEP.SYNCS 0x989680 ;  /* 0x009896800000895d */ /* 0x002fea0003900000 */
[----:B------:R-:W1:Y:S02]  /*8220*/  @!P0 SYNCS.PHASECHK.TRANS64 P0, [R6+URZ], R5 ;  /* 0x00000005060085a7 */ /* 0x000e64000800007f */
[----:B-1----:R-:W-:Y:S05]  /*8230*/  @!P0 BRA `(.L_x_114) ;  /* 0xfffffffc00f08947 */ /* 0x002fea000383ffff */
[----:B------:R-:W-:Y:S05]  /*8240*/  BRA `(.L_x_187) ;  /* 0xffffffdc00547947 */ /* 0x000fea000383ffff */
.L_x_115:
[----:B0-----:R0:W1:Y:S02]  /*8250*/  SYNCS.PHASECHK.TRANS64.TRYWAIT P0, [R9+URZ], R4 ;  /* 0x00000004090075a7 */ /* 0x001064000800017f */
[----:B-1----:R-:W-:Y:S05]  /*8260*/  @!P0 NANOSLEEP.SYNCS 0x989680 ;  /* 0x009896800000895d */ /* 0x002fea0003900000 */
[----:B------:R-:W1:Y:S02]  /*8270*/  @!P0 SYNCS.PHASECHK.TRANS64 P0, [R9+URZ], R4 ;  /* 0x00000004090085a7 */ /* 0x000e64000800007f */
[----:B-1----:R-:W-:Y:S05]  /*8280*/  @!P0 BRA `(.L_x_115) ;  /* 0xfffffffc00f08947 */ /* 0x002fea000383ffff */
[----:B------:R-:W-:Y:S05]  /*8290*/  BRA `(.L_x_188) ;  /* 0xffffffdc00647947 */ /* 0x000fea000383ffff */
.L_x_116:
[----:B0-----:R0:W1:Y:S02]  /*82a0*/  SYNCS.PHASECHK.TRANS64.TRYWAIT P0, [R6+URZ], R5 ;  /* 0x00000005060075a7 */ /* 0x001064000800017f */
[----:B-1----:R-:W-:Y:S05]  /*82b0*/  @!P0 NANOSLEEP.SYNCS 0x989680 ;  /* 0x009896800000895d */ /* 0x002fea0003900000 */
[----:B------:R-:W1:Y:S02]  /*82c0*/  @!P0 SYNCS.PHASECHK.TRANS64 P0, [R6+URZ], R5 ;  /* 0x00000005060085a7 */ /* 0x000e64000800007f */
[----:B-1----:R-:W-:Y:S05]  /*82d0*/  @!P0 BRA `(.L_x_116) ;  /* 0xfffffffc00f08947 */ /* 0x002fea000383ffff */
[----:B------:R-:W-:Y:S05]  /*82e0*/  BRA `(.L_x_189) ;  /* 0xffffffdc00747947 */ /* 0x000fea000383ffff */
.L_x_117:
[----:B0-----:R0:W1:Y:S02]  /*82f0*/  SYNCS.PHASECHK.TRANS64.TRYWAIT P0, [R9+URZ], R4 ;  /* 0x00000004090075a7 */ /* 0x001064000800017f */
[----:B-1----:R-:W-:Y:S05]  /*8300*/  @!P0 NANOSLEEP.SYNCS 0x989680 ;  /* 0x009896800000895d */ /* 0x002fea0003900000 */
[----:B------:R-:W1:Y:S02]  /*8310*/  @!P0 SYNCS.PHASECHK.TRANS64 P0, [R9+URZ], R4 ;  /* 0x00000004090085a7 */ /* 0x000e64000800007f */
[----:B-1----:R-:W-:Y:S05]  /*8320*/  @!P0 BRA `(.L_x_117) ;  /* 0xfffffffc00f08947 */ /* 0x002fea000383ffff */
[----:B------:R-:W-:Y:S05]  /*8330*/  BRA `(.L_x_190) ;  /* 0xffffffdc00847947 */ /* 0x000fea000383ffff */
.L_x_118:
[----:B0-----:R0:W1:Y:S02]  /*8340*/  SYNCS.PHASECHK.TRANS64.TRYWAIT P0, [R6+URZ], R5 ;  /* 0x00000005060075a7 */ /* 0x001064000800017f */
[----:B-1----:R-:W-:Y:S05]  /*8350*/  @!P0 NANOSLEEP.SYNCS 0x989680 ;  /* 0x009896800000895d */ /* 0x002fea0003900000 */
[----:B------:R-:W1:Y:S02]  /*8360*/  @!P0 SYNCS.PHASECHK.TRANS64 P0, [R6+URZ], R5 ;  /* 0x00000005060085a7 */ /* 0x000e64000800007f */
[----:B-1----:R-:W-:Y:S05]  /*8370*/  @!P0 BRA `(.L_x_118) ;  /* 0xfffffffc00f08947 */ /* 0x002fea000383ffff */
[----:B------:R-:W-:Y:S05]  /*8380*/  BRA `(.L_x_191) ;  /* 0xffffffdc00947947 */ /* 0x000fea000383ffff */
.L_x_119:
[----:B0-----:R0:W1:Y:S02]  /*8390*/  SYNCS.PHASECHK.TRANS64.TRYWAIT P0, [R9+URZ], R4 ;  /* 0x00000004090075a7 */ /* 0x001064000800017f */
[----:B-1----:R-:W-:Y:S05]  /*83a0*/  @!P0 NANOSLEEP.SYNCS 0x989680 ;  /* 0x009896800000895d */ /* 0x002fea0003900000 */
[----:B------:R-:W1:Y:S02]  /*83b0*/  @!P0 SYNCS.PHASECHK.TRANS64 P0, [R9+URZ], R4 ;  /* 0x00000004090085a7 */ /* 0x000e64000800007f */
[----:B-1----:R-:W-:Y:S05]  /*83c0*/  @!P0 BRA `(.L_x_119) ;  /* 0xfffffffc00f08947 */ /* 0x002fea000383ffff */
[----:B------:R-:W-:Y:S05]  /*83d0*/  BRA `(.L_x_192) ;  /* 0xffffffdc00a47947 */ /* 0x000fea000383ffff */
.L_x_120:
[----:B0-----:R0:W1:Y:S02]  /*83e0*/  SYNCS.PHASECHK.TRANS64.TRYWAIT P0, [R6+URZ], R5 ;  /* 0x00000005060075a7 */ /* 0x001064000800017f */
[----:B-1----:R-:W-:Y:S05]  /*83f0*/  @!P0 NANOSLEEP.SYNCS 0x989680 ;  /* 0x009896800000895d */ /* 0x002fea0003900000 */
[----:B------:R-:W1:Y:S02]  /*8400*/  @!P0 SYNCS.PHASECHK.TRANS64 P0, [R6+URZ], R5 ;  /* 0x00000005060085a7 */ /* 0x000e64000800007f */
[----:B-1----:R-:W-:Y:S05]  /*8410*/  @!P0 BRA `(.L_x_120) ;  /* 0xfffffffc00f08947 */ /* 0x002fea000383ffff */
[----:B------:R-:W-:Y:S05]  /*8420*/  BRA `(.L_x_193) ;  /* 0xffffffdc00b47947 */ /* 0x000fea000383ffff */
.L_x_121:
[----:B0-----:R0:W1:Y:S02]  /*8430*/  SYNCS.PHASECHK.TRANS64.TRYWAIT P0, [R9+URZ], R4 ;  /* 0x00000004090075a7 */ /* 0x001064000800017f */
[----:B-1----:R-:W-:Y:S05]  /*8440*/  @!P0 NANOSLEEP.SYNCS 0x989680 ;  /* 0x009896800000895d */ /* 0x002fea0003900000 */
[----:B------:R-:W1:Y:S02]  /*8450*/  @!P0 SYNCS.PHASECHK.TRANS64 P0, [R9+URZ], R4 ;  /* 0x00000004090085a7 */ /* 0x000e64000800007f */
[----:B-1----:R-:W-:Y:S05]  /*8460*/  @!P0 BRA `(.L_x_121) ;  /* 0xfffffffc00f08947 */ /* 0x002fea000383ffff */
[----:B------:R-:W-:Y:S05]  /*8470*/  BRA `(.L_x_194) ;  /* 0xffffffdc00c47947 */ /* 0x000fea000383ffff */
.L_x_122:
[----:B0-----:R0:W1:Y:S02]  /*8480*/  SYNCS.PHASECHK.TRANS64.TRYWAIT P0, [R6+URZ], R5 ;  /* 0x00000005060075a7 */ /* 0x001064000800017f */
[----:B-1----:R-:W-:Y:S05]  /*8490*/  @!P0 NANOSLEEP.SYNCS 0x989680 ;  /* 0x009896800000895d */ /* 0x002fea0003900000 */
[----:B------:R-:W1:Y:S02]  /*84a0*/  @!P0 SYNCS.PHASECHK.TRANS64 P0, [R6+URZ], R5 ;  /* 0x00000005060085a7 */ /* 0x000e64000800007f */
[----:B-1----:R-:W-:Y:S05]  /*84b0*/  @!P0 BRA `(.L_x_122) ;  /* 0xfffffffc00f08947 */ /* 0x002fea000383ffff */
[----:B------:R-:W-:Y:S05]  /*84c0*/  BRA `(.L_x_195) ;  /* 0xffffffdc00d47947 */ /* 0x000fea000383ffff */
.L_x_123:
[----:B0-----:R0:W1:Y:S02]  /*84d0*/  SYNCS.PHASECHK.TRANS64.TRYWAIT P0, [R9+URZ], R4 ;  /* 0x00000004090075a7 */ /* 0x001064000800017f */
[----:B-1----:R-:W-:Y:S05]  /*84e0*/  @!P0 NANOSLEEP.SYNCS 0x989680 ;  /* 0x009896800000895d */ /* 0x002fea0003900000 */
[----:B------:R-:W1:Y:S02]  /*84f0*/  @!P0 SYNCS.PHASECHK.TRANS64 P0, [R9+URZ], R4 ;  /* 0x00000004090085a7 */ /* 0x000e64000800007f */
[----:B-1----:R-:W-:Y:S05]  /*8500*/  @!P0 BRA `(.L_x_123) ;  /* 0xfffffffc00f08947 */ /* 0x002fea000383ffff */
[----:B------:R-:W-:Y:S05]  /*8510*/  BRA `(.L_x_196) ;  /* 0xffffffdc00e47947 */ /* 0x000fea000383ffff */
.L_x_124:
[----:B0-----:R0:W1:Y:S02]  /*8520*/  SYNCS.PHASECHK.TRANS64.TRYWAIT P0, [R6+URZ], R5 ;  /* 0x00000005060075a7 */ /* 0x001064000800017f */
[----:B-1----:R-:W-:Y:S05]  /*8530*/  @!P0 NANOSLEEP.SYNCS 0x989680 ;  /* 0x009896800000895d */ /* 0x002fea0003900000 */
[----:B------:R-:W1:Y:S02]  /*8540*/  @!P0 SYNCS.PHASECHK.TRANS64 P0, [R6+URZ], R5 ;  /* 0x00000005060085a7 */ /* 0x000e64000800007f */
[----:B-1----:R-:W-:Y:S05]  /*8550*/  @!P0 BRA `(.L_x_124) ;  /* 0xfffffffc00f08947 */ /* 0x002fea000383ffff */
[----:B------:R-:W-:Y:S05]  /*8560*/  BRA `(.L_x_197) ;  /* 0xffffffdc00f47947 */ /* 0x000fea000383ffff */
.L_x_125:
[----:B0-----:R0:W1:Y:S02]  /*8570*/  SYNCS.PHASECHK.TRANS64.TRYWAIT P0, [R9+URZ], R4 ;  /* 0x00000004090075a7 */ /* 0x001064000800017f */
[----:B-1----:R-:W-:Y:S05]  /*8580*/  @!P0 NANOSLEEP.SYNCS 0x989680 ;  /* 0x009896800000895d */ /* 0x002fea0003900000 */
[----:B------:R-:W1:Y:S02]  /*8590*/  @!P0 SYNCS.PHASECHK.TRANS64 P0, [R9+URZ], R4 ;  /* 0x00000004090085a7 */ /* 0x000e64000800007f */
[----:B-1----:R-:W-:Y:S05]  /*85a0*/  @!P0 BRA `(.L_x_125) ;  /* 0xfffffffc00f08947 */ /* 0x002fea000383ffff */
[----:B------:R-:W-:Y:S05]  /*85b0*/  BRA `(.L_x_198) ;  /* 0xffffffe000047947 */ /* 0x000fea000383ffff */
.L_x_126:
[----:B0-----:R0:W1:Y:S02]  /*85c0*/  SYNCS.PHASECHK.TRANS64.TRYWAIT P0, [R6+URZ], R5 ;  /* 0x00000005060075a7 */ /* 0x001064000800017f */
[----:B-1----:R-:W-:Y:S05]  /*85d0*/  @!P0 NANOSLEEP.SYNCS 0x989680 ;  /* 0x009896800000895d */ /* 0x002fea0003900000 */
[----:B------:R-:W1:Y:S02]  /*85e0*/  @!P0 SYNCS.PHASECHK.TRANS64 P0, [R6+URZ], R5 ;  /* 0x00000005060085a7 */ /* 0x000e64000800007f */
[----:B-1----:R-:W-:Y:S05]  /*85f0*/  @!P0 BRA `(.L_x_126) ;  /* 0xfffffffc00f08947 */ /* 0x002fea000383ffff */
[----:B------:R-:W-:Y:S05]  /*8600*/  BRA `(.L_x_199) ;  /* 0xffffffe000147947 */ /* 0x000fea000383ffff */
.L_x_127:
[----:B0-----:R0:W1:Y:S02]  /*8610*/  SYNCS.PHASECHK.TRANS64.TRYWAIT P0, [R9+URZ], R4 ;  /* 0x00000004090075a7 */ /* 0x001064000800017f */
[----:B-1----:R-:W-:Y:S05]  /*8620*/  @!P0 NANOSLEEP.SYNCS 0x989680 ;  /* 0x009896800000895d */ /* 0x002fea0003900000 */
[----:B------:R-:W1:Y:S02]  /*8630*/  @!P0 SYNCS.PHASECHK.TRANS64 P0, [R9+URZ], R4 ;  /* 0x00000004090085a7 */ /* 0x000e64000800007f */
[----:B-1----:R-:W-:Y:S05]  /*8640*/  @!P0 BRA `(.L_x_127) ;  /* 0xfffffffc00f08947 */ /* 0x002fea000383ffff */
[----:B------:R-:W-:Y:S05]  /*8650*/  BRA `(.L_x_200) ;  /* 0xffffffe000247947 */ /* 0x000fea000383ffff */
.L_x_128:
[----:B0-----:R0:W1:Y:S02]  /*8660*/  SYNCS.PHASECHK.TRANS64.TRYWAIT P0, [R6+URZ], R5 ;  /* 0x00000005060075a7 */ /* 0x001064000800017f */
[----:B-1----:R-:W-:Y:S05]  /*8670*/  @!P0 NANOSLEEP.SYNCS 0x989680 ;  /* 0x009896800000895d */ /* 0x002fea0003900000 */
[----:B------:R-:W1:Y:S02]  /*8680*/  @!P0 SYNCS.PHASECHK.TRANS64 P0, [R6+URZ], R5 ;  /* 0x00000005060085a7 */ /* 0x000e64000800007f */
[----:B-1----:R-:W-:Y:S05]  /*8690*/  @!P0 BRA `(.L_x_128) ;  /* 0xfffffffc00f08947 */ /* 0x002fea000383ffff */
[----:B------:R-:W-:Y:S05]  /*86a0*/  BRA `(.L_x_201) ;  /* 0xffffffe000347947 */ /* 0x000fea000383ffff */
.L_x_129:
[----:B0-----:R0:W1:Y:S02]  /*86b0*/  SYNCS.PHASECHK.TRANS64.TRYWAIT P0, [R9+URZ], R4 ;  /* 0x00000004090075a7 */ /* 0x001064000800017f */
[----:B-1----:R-:W-:Y:S05]  /*86c0*/  @!P0 NANOSLEEP.SYNCS 0x989680 ;  /* 0x009896800000895d */ /* 0x002fea0003900000 */
[----:B------:R-:W1:Y:S02]  /*86d0*/  @!P0 SYNCS.PHASECHK.TRANS64 P0, [R9+URZ], R4 ;  /* 0x00000004090085a7 */ /* 0x000e64000800007f */
[----:B-1----:R-:W-:Y:S05]  /*86e0*/  @!P0 BRA `(.L_x_129) ;  /* 0xfffffffc00f08947 */ /* 0x002fea000383ffff */
[----:B------:R-:W-:Y:S05]  /*86f0*/  BRA `(.L_x_202) ;  /* 0xffffffe000447947 */ /* 0x000fea000383ffff */
.L_x_130:
[----:B0-----:R0:W1:Y:S02]  /*8700*/  SYNCS.PHASECHK.TRANS64.TRYWAIT P0, [R6+URZ], R5 ;  /* 0x00000005060075a7 */ /* 0x001064000800017f */
[----:B-1----:R-:W-:Y:S05]  /*8710*/  @!P0 NANOSLEEP.SYNCS 0x989680 ;  /* 0x009896800000895d */ /* 0x002fea0003900000 */
[----:B------:R-:W1:Y:S02]  /*8720*/  @!P0 SYNCS.PHASECHK.TRANS64 P0, [R6+URZ], R5 ;  /* 0x00000005060085a7 */ /* 0x000e64000800007f */
[----:B-1----:R-:W-:Y:S05]  /*8730*/  @!P0 BRA `(.L_x_130) ;  /* 0xfffffffc00f08947 */ /* 0x002fea000383ffff */
[----:B------:R-:W-:Y:S05]  /*8740*/  BRA `(.L_x_203) ;  /* 0xffffffe000547947 */ /* 0x000fea000383ffff */
.L_x_131:
[----:B0-----:R0:W1:Y:S02]  /*8750*/  SYNCS.PHASECHK.TRANS64.TRYWAIT P0, [R9+URZ], R4 ;  /* 0x00000004090075a7 */ /* 0x001064000800017f */
[----:B-1----:R-:W-:Y:S05]  /*8760*/  @!P0 NANOSLEEP.SYNCS 0x989680 ;  /* 0x009896800000895d */ /* 0x002fea0003900000 */
[----:B------:R-:W1:Y:S02]  /*8770*/  @!P0 SYNCS.PHASECHK.TRANS64 P0, [R9+URZ], R4 ;  /* 0x00000004090085a7 */ /* 0x000e64000800007f */
[----:B-1----:R-:W-:Y:S05]  /*8780*/  @!P0 BRA `(.L_x_131) ;  /* 0xfffffffc00f08947 */ /* 0x002fea000383ffff */
[----:B------:R-:W-:Y:S05]  /*8790*/  BRA `(.L_x_204) ;  /* 0xffffffe000647947 */ /* 0x000fea000383ffff */
.L_x_132:
[----:B0-----:R0:W1:Y:S02]  /*87a0*/  SYNCS.PHASECHK.TRANS64.TRYWAIT P0, [R6+URZ], R5 ;  /* 0x00000005060075a7 */ /* 0x001064000800017f */
[----:B-1----:R-:W-:Y:S05]  /*87b0*/  @!P0 NANOSLEEP.SYNCS 0x989680 ;  /* 0x009896800000895d */ /* 0x002fea0003900000 */
[----:B------:R-:W1:Y:S02]  /*87c0*/  @!P0 SYNCS.PHASECHK.TRANS64 P0, [R6+URZ], R5 ;  /* 0x00000005060085a7 */ /* 0x000e64000800007f */
[----:B-1----:R-:W-:Y:S05]  /*87d0*/  @!P0 BRA `(.L_x_132) ;  /* 0xfffffffc00f08947 */ /* 0x002fea000383ffff */
[----:B------:R-:W-:Y:S05]  /*87e0*/  BRA `(.L_x_205) ;  /* 0xffffffe000747947 */ /* 0x000fea000383ffff */
.L_x_133:
[----:B0-----:R0:W1:Y:S02]  /*87f0*/  SYNCS.PHASECHK.TRANS64.TRYWAIT P0, [R9+URZ], R4 ;  /* 0x00000004090075a7 */ /* 0x001064000800017f */
[----:B-1----:R-:W-:Y:S05]  /*8800*/  @!P0 NANOSLEEP.SYNCS 0x989680 ;  /* 0x009896800000895d */ /* 0x002fea0003900000 */
[----:B------:R-:W1:Y:S02]  /*8810*/  @!P0 SYNCS.PHASECHK.TRANS64 P0, [R9+URZ], R4 ;  /* 0x00000004090085a7 */ /* 0x000e64000800007f */
[----:B-1----:R-:W-:Y:S05]  /*8820*/  @!P0 BRA `(.L_x_133) ;  /* 0xfffffffc00f08947 */ /* 0x002fea000383ffff */
[----:B------:R-:W-:Y:S05]  /*8830*/  BRA `(.L_x_206) ;  /* 0xffffffe000847947 */ /* 0x000fea000383ffff */
.L_x_134:
[----:B0-----:R0:W1:Y:S02]  /*8840*/  SYNCS.PHASECHK.TRANS64.TRYWAIT P0, [R6+URZ], R5 ;  /* 0x00000005060075a7 */ /* 0x001064000800017f */
[----:B-1----:R-:W-:Y:S05]  /*8850*/  @!P0 NANOSLEEP.SYNCS 0x989680 ;  /* 0x009896800000895d */ /* 0x002fea0003900000 */
[----:B------:R-:W1:Y:S02]  /*8860*/  @!P0 SYNCS.PHASECHK.TRANS64 P0, [R6+URZ], R5 ;  /* 0x00000005060085a7 */ /* 0x000e64000800007f */
[----:B-1----:R-:W-:Y:S05]  /*8870*/  @!P0 BRA `(.L_x_134) ;  /* 0xfffffffc00f08947 */ /* 0x002fea000383ffff */
[----:B------:R-:W-:Y:S05]  /*8880*/  BRA `(.L_x_207) ;  /* 0xffffffe000947947 */ /* 0x000fea000383ffff */
.L_x_135:
[----:B0-----:R0:W1:Y:S02]  /*8890*/  SYNCS.PHASECHK.TRANS64.TRYWAIT P0, [R9+URZ], R4 ;  /* 0x00000004090075a7 */ /* 0x001064000800017f */
[----:B-1----:R-:W-:Y:S05]  /*88a0*/  @!P0 NANOSLEEP.SYNCS 0x989680 ;  /* 0x009896800000895d */ /* 0x002fea0003900000 */
[----:B------:R-:W1:Y:S02]  /*88b0*/  @!P0 SYNCS.PHASECHK.TRANS64 P0, [R9+URZ], R4 ;  /* 0x00000004090085a7 */ /* 0x000e64000800007f */
[----:B-1----:R-:W-:Y:S05]  /*88c0*/  @!P0 BRA `(.L_x_135) ;  /* 0xfffffffc00f08947 */ /* 0x002fea000383ffff */
[----:B------:R-:W-:Y:S05]  /*88d0*/  BRA `(.L_x_208) ;  /* 0xffffffe000a47947 */ /* 0x000fea000383ffff */
.L_x_136:
[----:B0-----:R0:W1:Y:S02]  /*88e0*/  SYNCS.PHASECHK.TRANS64.TRYWAIT P0, [R6+URZ], R5 ;  /* 0x00000005060075a7 */ /* 0x001064000800017f */
[----:B-1----:R-:W-:Y:S05]  /*88f0*/  @!P0 NANOSLEEP.SYNCS 0x989680 ;  /* 0x009896800000895d */ /* 0x002fea0003900000 */
[----:B------:R-:W1:Y:S02]  /*8900*/  @!P0 SYNCS.PHASECHK.TRANS64 P0, [R6+URZ], R5 ;  /* 0x00000005060085a7 */ /* 0x000e64000800007f */
[----:B-1----:R-:W-:Y:S05]  /*8910*/  @!P0 BRA `(.L_x_136) ;  /* 0xfffffffc00f08947 */ /* 0x002fea000383ffff */
[----:B------:R-:W-:Y:S05]  /*8920*/  BRA `(.L_x_209) ;  /* 0xffffffe000b47947 */ /* 0x000fea000383ffff */
.L_x_137:
[----:B0-----:R0:W1:Y:S02]  /*8930*/  SYNCS.PHASECHK.TRANS64.TRYWAIT P0, [R9+URZ], R4 ;  /* 0x00000004090075a7 */ /* 0x001064000800017f */
[----:B-1----:R-:W-:Y:S05]  /*8940*/  @!P0 NANOSLEEP.SYNCS 0x989680 ;  /* 0x009896800000895d */ /* 0x002fea0003900000 */
[----:B------:R-:W1:Y:S02]  /*8950*/  @!P0 SYNCS.PHASECHK.TRANS64 P0, [R9+URZ], R4 ;  /* 0x00000004090085a7 */ /* 0x000e64000800007f */
[----:B-1----:R-:W-:Y:S05]  /*8960*/  @!P0 BRA `(.L_x_137) ;  /* 0xfffffffc00f08947 */ /* 0x002fea000383ffff */
[----:B------:R-:W-:Y:S05]  /*8970*/  BRA `(.L_x_210) ;  /* 0xffffffe000c47947 */ /* 0x000fea000383ffff */
.L_x_138:
[----:B0-----:R0:W1:Y:S02]  /*8980*/  SYNCS.PHASECHK.TRANS64.TRYWAIT P0, [R6+URZ], R5 ;  /* 0x00000005060075a7 */ /* 0x001064000800017f */
[----:B-1----:R-:W-:Y:S05]  /*8990*/  @!P0 NANOSLEEP.SYNCS 0x989680 ;  /* 0x009896800000895d */ /* 0x002fea0003900000 */
[----:B------:R-:W1:Y:S02]  /*89a0*/  @!P0 SYNCS.PHASECHK.TRANS64 P0, [R6+URZ], R5 ;  /* 0x00000005060085a7 */ /* 0x000e64000800007f */
[----:B-1----:R-:W-:Y:S05]  /*89b0*/  @!P0 BRA `(.L_x_138) ;  /* 0xfffffffc00f08947 */ /* 0x002fea000383ffff */
[----:B------:R-:W-:Y:S05]  /*89c0*/  BRA `(.L_x_211) ;  /* 0xffffffe000d47947 */ /* 0x000fea000383ffff */
.L_x_139:
[----:B0-----:R0:W1:Y:S02]  /*89d0*/  SYNCS.PHASECHK.TRANS64.TRYWAIT P0, [R9+URZ], R4 ;  /* 0x00000004090075a7 */ /* 0x001064000800017f */
[----:B-1----:R-:W-:Y:S05]  /*89e0*/  @!P0 NANOSLEEP.SYNCS 0x989680 ;  /* 0x009896800000895d */ /* 0x002fea0003900000 */
[----:B------:R-:W1:Y:S02]  /*89f0*/  @!P0 SYNCS.PHASECHK.TRANS64 P0, [R9+URZ], R4 ;  /* 0x00000004090085a7 */ /* 0x000e64000800007f */
[----:B-1----:R-:W-:Y:S05]  /*8a00*/  @!P0 BRA `(.L_x_139) ;  /* 0xfffffffc00f08947 */ /* 0x002fea000383ffff */
[----:B------:R-:W-:Y:S05]  /*8a10*/  BRA `(.L_x_212) ;  /* 0xffffffe000e47947 */ /* 0x000fea000383ffff */
.L_x_140:
[----:B0-----:R0:W1:Y:S02]  /*8a20*/  SYNCS.PHASECHK.TRANS64.TRYWAIT P0, [R6+URZ], R5 ;  /* 0x00000005060075a7 */ /* 0x001064000800017f */
[----:B-1----:R-:W-:Y:S05]  /*8a30*/  @!P0 NANOSLEEP.SYNCS 0x989680 ;  /* 0x009896800000895d */ /* 0x002fea0003900000 */
[----:B------:R-:W1:Y:S02]  /*8a40*/  @!P0 SYNCS.PHASECHK.TRANS64 P0, [R6+URZ], R5 ;  /* 0x00000005060085a7 */ /* 0x000e64000800007f */
[----:B-1----:R-:W-:Y:S05]  /*8a50*/  @!P0 BRA `(.L_x_140) ;  /* 0xfffffffc00f08947 */ /* 0x002fea000383ffff */
[----:B------:R-:W-:Y:S05]  /*8a60*/  BRA `(.L_x_213) ;  /* 0xffffffe000f47947 */ /* 0x000fea000383ffff */
.L_x_141:
[----:B0-----:R0:W1:Y:S02]  /*8a70*/  SYNCS.PHASECHK.TRANS64.TRYWAIT P0, [R9+URZ], R4 ;  /* 0x00000004090075a7 */ /* 0x001064000800017f */
[----:B-1----:R-:W-:Y:S05]  /*8a80*/  @!P0 NANOSLEEP.SYNCS 0x989680 ;  /* 0x009896800000895d */ /* 0x002fea0003900000 */
[----:B------:R-:W1:Y:S02]  /*8a90*/  @!P0 SYNCS.PHASECHK.TRANS64 P0, [R9+URZ], R4 ;  /* 0x00000004090085a7 */ /* 0x000e64000800007f */
[----:B-1----:R-:W-:Y:S05]  /*8aa0*/  @!P0 BRA `(.L_x_141) ;  /* 0xfffffffc00f08947 */ /* 0x002fea000383ffff */
[----:B------:R-:W-:Y:S05]  /*8ab0*/  BRA `(.L_x_214) ;  /* 0xffffffe400047947 */ /* 0x000fea000383ffff */
.L_x_142:
[----:B0-----:R0:W1:Y:S02]  /*8ac0*/  SYNCS.PHASECHK.TRANS64.TRYWAIT P0, [R6+URZ], R5 ;  /* 0x00000005060075a7 */ /* 0x001064000800017f */
[----:B-1----:R-:W-:Y:S05]  /*8ad0*/  @!P0 NANOSLEEP.SYNCS 0x989680 ;  /* 0x009896800000895d */ /* 0x002fea0003900000 */
[----:B------:R-:W1:Y:S02]  /*8ae0*/  @!P0 SYNCS.PHASECHK.TRANS64 P0, [R6+URZ], R5 ;  /* 0x00000005060085a7 */ /* 0x000e64000800007f */
[----:B-1----:R-:W-:Y:S05]  /*8af0*/  @!P0 BRA `(.L_x_142) ;  /* 0xfffffffc00f08947 */ /* 0x002fea000383ffff */
[----:B------:R-:W-:Y:S05]  /*8b00*/  BRA `(.L_x_215) ;  /* 0xffffffe400147947 */ /* 0x000fea000383ffff */
.L_x_143:
[----:B0-----:R0:W1:Y:S02]  /*8b10*/  SYNCS.PHASECHK.TRANS64.TRYWAIT P0, [R9+URZ], R4 ;  /* 0x00000004090075a7 */ /* 0x001064000800017f */
[----:B-1----:R-:W-:Y:S05]  /*8b20*/  @!P0 NANOSLEEP.SYNCS 0x989680 ;  /* 0x009896800000895d */ /* 0x002fea0003900000 */
[----:B------:R-:W1:Y:S02]  /*8b30*/  @!P0 SYNCS.PHASECHK.TRANS64 P0, [R9+URZ], R4 ;  /* 0x00000004090085a7 */ /* 0x000e64000800007f */
[----:B-1----:R-:W-:Y:S05]  /*8b40*/  @!P0 BRA `(.L_x_143) ;  /* 0xfffffffc00f08947 */ /* 0x002fea000383ffff */
[----:B------:R-:W-:Y:S05]  /*8b50*/  BRA `(.L_x_216) ;  /* 0xffffffe400247947 */ /* 0x000fea000383ffff */
.L_x_144:
[----:B0-----:R0:W1:Y:S02]  /*8b60*/  SYNCS.PHASECHK.TRANS64.TRYWAIT P0, [R6+URZ], R5 ;  /* 0x00000005060075a7 */ /* 0x001064000800017f */
[----:B-1----:R-:W-:Y:S05]  /*8b70*/  @!P0 NANOSLEEP.SYNCS 0x989680 ;  /* 0x009896800000895d */ /* 0x002fea0003900000 */
[----:B------:R-:W1:Y:S02]  /*8b80*/  @!P0 SYNCS.PHASECHK.TRANS64 P0, [R6+URZ], R5 ;  /* 0x00000005060085a7 */ /* 0x000e64000800007f */
[----:B-1----:R-:W-:Y:S05]  /*8b90*/  @!P0 BRA `(.L_x_144) ;  /* 0xfffffffc00f08947 */ /* 0x002fea000383ffff */
[----:B------:R-:W-:Y:S05]  /*8ba0*/  BRA `(.L_x_217) ;  /* 0xffffffe400347947 */ /* 0x000fea000383ffff */
.L_x_145:
[----:B0-----:R0:W1:Y:S02]  /*8bb0*/  SYNCS.PHASECHK.TRANS64.TRYWAIT P0, [R9+URZ], R4 ;  /* 0x00000004090075a7 */ /* 0x001064000800017f */
[----:B-1----:R-:W-:Y:S05]  /*8bc0*/  @!P0 NANOSLEEP.SYNCS 0x989680 ;  /* 0x009896800000895d */ /* 0x002fea0003900000 */
[----:B------:R-:W1:Y:S02]  /*8bd0*/  @!P0 SYNCS.PHASECHK.TRANS64 P0, [R9+URZ], R4 ;  /* 0x00000004090085a7 */ /* 0x000e64000800007f */
[----:B-1----:R-:W-:Y:S05]  /*8be0*/  @!P0 BRA `(.L_x_145) ;  /* 0xfffffffc00f08947 */ /* 0x002fea000383ffff */
[----:B------:R-:W-:Y:S05]  /*8bf0*/  BRA `(.L_x_218) ;  /* 0xffffffe400447947 */ /* 0x000fea000383ffff */
.L_x_146:
[----:B0-----:R0:W1:Y:S02]  /*8c00*/  SYNCS.PHASECHK.TRANS64.TRYWAIT P0, [R6+URZ], R5 ;  /* 0x00000005060075a7 */ /* 0x001064000800017f */
[----:B-1----:R-:W-:Y:S05]  /*8c10*/  @!P0 NANOSLEEP.SYNCS 0x989680 ;  /* 0x009896800000895d */ /* 0x002fea0003900000 */
[----:B------:R-:W1:Y:S02]  /*8c20*/  @!P0 SYNCS.PHASECHK.TRANS64 P0, [R6+URZ], R5 ;  /* 0x00000005060085a7 */ /* 0x000e64000800007f */
[----:B-1----:R-:W-:Y:S05]  /*8c30*/  @!P0 BRA `(.L_x_146) ;  /* 0xfffffffc00f08947 */ /* 0x002fea000383ffff */
[----:B------:R-:W-:Y:S05]  /*8c40*/  BRA `(.L_x_219) ;  /* 0xffffffe400547947 */ /* 0x000fea000383ffff */
.L_x_147:
[----:B0-----:R0:W1:Y:S02]  /*8c50*/  SYNCS.PHASECHK.TRANS64.TRYWAIT P0, [R9+URZ], R4 ;  /* 0x00000004090075a7 */ /* 0x001064000800017f */
[----:B-1----:R-:W-:Y:S05]  /*8c60*/  @!P0 NANOSLEEP.SYNCS 0x989680 ;  /* 0x009896800000895d */ /* 0x002fea0003900000 */
[----:B------:R-:W1:Y:S02]  /*8c70*/  @!P0 SYNCS.PHASECHK.TRANS64 P0, [R9+URZ], R4 ;  /* 0x00000004090085a7 */ /* 0x000e64000800007f */
[----:B-1----:R-:W-:Y:S05]  /*8c80*/  @!P0 BRA `(.L_x_147) ;  /* 0xfffffffc00f08947 */ /* 0x002fea000383ffff */
[----:B------:R-:W-:Y:S05]  /*8c90*/  BRA `(.L_x_220) ;  /* 0xffffffe400647947 */ /* 0x000fea000383ffff */
.L_x_148:
[----:B0-----:R0:W1:Y:S02]  /*8ca0*/  SYNCS.PHASECHK.TRANS64.TRYWAIT P0, [R6+URZ], R5 ;  /* 0x00000005060075a7 */ /* 0x001064000800017f */
[----:B-1----:R-:W-:Y:S05]  /*8cb0*/  @!P0 NANOSLEEP.SYNCS 0x989680 ;  /* 0x009896800000895d */ /* 0x002fea0003900000 */
[----:B------:R-:W1:Y:S02]  /*8cc0*/  @!P0 SYNCS.PHASECHK.TRANS64 P0, [R6+URZ], R5 ;  /* 0x00000005060085a7 */ /* 0x000e64000800007f */
[----:B-1----:R-:W-:Y:S05]  /*8cd0*/  @!P0 BRA `(.L_x_148) ;  /* 0xfffffffc00f08947 */ /* 0x002fea000383ffff */
[----:B------:R-:W-:Y:S05]  /*8ce0*/  BRA `(.L_x_221) ;  /* 0xffffffe400747947 */ /* 0x000fea000383ffff */
.L_x_149:
[----:B0-----:R0:W1:Y:S02]  /*8cf0*/  SYNCS.PHASECHK.TRANS64.TRYWAIT P0, [R9+URZ], R4 ;  /* 0x00000004090075a7 */ /* 0x001064000800017f */
[----:B-1----:R-:W-:Y:S05]  /*8d00*/  @!P0 NANOSLEEP.SYNCS 0x989680 ;  /* 0x009896800000895d */ /* 0x002fea0003900000 */
[----:B------:R-:W1:Y:S02]  /*8d10*/  @!P0 SYNCS.PHASECHK.TRANS64 P0, [R9+URZ], R4 ;  /* 0x00000004090085a7 */ /* 0x000e64000800007f */
[----:B-1----:R-:W-:Y:S05]  /*8d20*/  @!P0 BRA `(.L_x_149) ;  /* 0xfffffffc00f08947 */ /* 0x002fea000383ffff */
[----:B------:R-:W-:Y:S05]  /*8d30*/  BRA `(.L_x_222) ;  /* 0xffffffe400847947 */ /* 0x000fea000383ffff */
.L_x_150:
[----:B0-----:R0:W1:Y:S02]  /*8d40*/  SYNCS.PHASECHK.TRANS64.TRYWAIT P0, [R6+URZ], R5 ;  /* 0x00000005060075a7 */ /* 0x001064000800017f */
[----:B-1----:R-:W-:Y:S05]  /*8d50*/  @!P0 NANOSLEEP.SYNCS 0x989680 ;  /* 0x009896800000895d */ /* 0x002fea0003900000 */
[----:B------:R-:W1:Y:S02]  /*8d60*/  @!P0 SYNCS.PHASECHK.TRANS64 P0, [R6+URZ], R5 ;  /* 0x00000005060085a7 */ /* 0x000e64000800007f */
[----:B-1----:R-:W-:Y:S05]  /*8d70*/  @!P0 BRA `(.L_x_150) ;  /* 0xfffffffc00f08947 */ /* 0x002fea000383ffff */
[----:B------:R-:W-:Y:S05]  /*8d80*/  BRA `(.L_x_223) ;  /* 0xffffffe400947947 */ /* 0x000fea000383ffff */
.L_x_151:
[----:B0-----:R0:W1:Y:S02]  /*8d90*/  SYNCS.PHASECHK.TRANS64.TRYWAIT P0, [R9+URZ], R4 ;  /* 0x00000004090075a7 */ /* 0x001064000800017f */
[----:B-1----:R-:W-:Y:S05]  /*8da0*/  @!P0 NANOSLEEP.SYNCS 0x989680 ;  /* 0x009896800000895d */ /* 0x002fea0003900000 */
[----:B------:R-:W1:Y:S02]  /*8db0*/  @!P0 SYNCS.PHASECHK.TRANS64 P0, [R9+URZ], R4 ;  /* 0x00000004090085a7 */ /* 0x000e64000800007f */
[----:B-1----:R-:W-:Y:S05]  /*8dc0*/  @!P0 BRA `(.L_x_151) ;  /* 0xfffffffc00f08947 */ /* 0x002fea000383ffff */
[----:B------:R-:W-:Y:S05]  /*8dd0*/  BRA `(.L_x_224) ;  /* 0xffffffe400a47947 */ /* 0x000fea000383ffff */
.L_x_152:
[----:B0-----:R0:W1:Y:S02]  /*8de0*/  SYNCS.PHASECHK.TRANS64.TRYWAIT P0, [R6+URZ], R5 ;  /* 0x00000005060075a7 */ /* 0x001064000800017f */
[----:B-1----:R-:W-:Y:S05]  /*8df0*/  @!P0 NANOSLEEP.SYNCS 0x989680 ;  /* 0x009896800000895d */ /* 0x002fea0003900000 */
[----:B------:R-:W1:Y:S02]  /*8e00*/  @!P0 SYNCS.PHASECHK.TRANS64 P0, [R6+URZ], R5 ;  /* 0x00000005060085a7 */ /* 0x000e64000800007f */
[----:B-1----:R-:W-:Y:S05]  /*8e10*/  @!P0 BRA `(.L_x_152) ;  /* 0xfffffffc00f08947 */ /* 0x002fea000383ffff */
[----:B------:R-:W-:Y:S05]  /*8e20*/  BRA `(.L_x_225) ;  /* 0xffffffe400b47947 */ /* 0x000fea000383ffff */
.L_x_153:
[----:B0-----:R0:W1:Y:S02]  /*8e30*/  SYNCS.PHASECHK.TRANS64.TRYWAIT P0, [R9+URZ], R4 ;  /* 0x00000004090075a7 */ /* 0x001064000800017f */
[----:B-1----:R-:W-:Y:S05]  /*8e40*/  @!P0 NANOSLEEP.SYNCS 0x989680 ;  /* 0x009896800000895d */ /* 0x002fea0003900000 */
[----:B------:R-:W1:Y:S02]  /*8e50*/  @!P0 SYNCS.PHASECHK.TRANS64 P0, [R9+URZ], R4 ;  /* 0x00000004090085a7 */ /* 0x000e64000800007f */
[----:B-1----:R-:W-:Y:S05]  /*8e60*/  @!P0 BRA `(.L_x_153) ;  /* 0xfffffffc00f08947 */ /* 0x002fea000383ffff */
[----:B------:R-:W-:Y:S05]  /*8e70*/  BRA `(.L_x_226) ;  /* 0xffffffe400c47947 */ /* 0x000fea000383ffff */
.L_x_154:
[----:B0-----:R0:W1:Y:S02]  /*8e80*/  SYNCS.PHASECHK.TRANS64.TRYWAIT P0, [R6+URZ], R5 ;  /* 0x00000005060075a7 */ /* 0x001064000800017f */
[----:B-1----:R-:W-:Y:S05]  /*8e90*/  @!P0 NANOSLEEP.SYNCS 0x989680 ;  /* 0x009896800000895d */ /* 0x002fea0003900000 */
[----:B------:R-:W1:Y:S02]  /*8ea0*/  @!P0 SYNCS.PHASECHK.TRANS64 P0, [R6+URZ], R5 ;  /* 0x00000005060085a7 */ /* 0x000e64000800007f */
[----:B-1----:R-:W-:Y:S05]  /*8eb0*/  @!P0 BRA `(.L_x_154) ;  /* 0xfffffffc00f08947 */ /* 0x002fea000383ffff */
[----:B------:R-:W-:Y:S05]  /*8ec0*/  BRA `(.L_x_227) ;  /* 0xffffffe400d47947 */ /* 0x000fea000383ffff */
.L_x_155:
[----:B0-----:R0:W1:Y:S02]  /*8ed0*/  SYNCS.PHASECHK.TRANS64.TRYWAIT P0, [R9+URZ], R4 ;  /* 0x00000004090075a7 */ /* 0x001064000800017f */
[----:B-1----:R-:W-:Y:S05]  /*8ee0*/  @!P0 NANOSLEEP.SYNCS 0x989680 ;  /* 0x009896800000895d */ /* 0x002fea0003900000 */
[----:B------:R-:W1:Y:S02]  /*8ef0*/  @!P0 SYNCS.PHASECHK.TRANS64 P0, [R9+URZ], R4 ;  /* 0x00000004090085a7 */ /* 0x000e64000800007f */
[----:B-1----:R-:W-:Y:S05]  /*8f00*/  @!P0 BRA `(.L_x_155) ;  /* 0xfffffffc00f08947 */ /* 0x002fea000383ffff */
[----:B------:R-:W-:Y:S05]  /*8f10*/  BRA `(.L_x_228) ;  /* 0xffffffe400e47947 */ /* 0x000fea000383ffff */
.L_x_156:
[----:B0-----:R0:W1:Y:S02]  /*8f20*/  SYNCS.PHASECHK.TRANS64.TRYWAIT P0, [R6+URZ], R5 ;  /* 0x00000005060075a7 */ /* 0x001064000800017f */
[----:B-1----:R-:W-:Y:S05]  /*8f30*/  @!P0 NANOSLEEP.SYNCS 0x989680 ;  /* 0x009896800000895d */ /* 0x002fea0003900000 */
[----:B------:R-:W1:Y:S02]  /*8f40*/  @!P0 SYNCS.PHASECHK.TRANS64 P0, [R6+URZ], R5 ;  /* 0x00000005060085a7 */ /* 0x000e64000800007f */
[----:B-1----:R-:W-:Y:S05]  /*8f50*/  @!P0 BRA `(.L_x_156) ;  /* 0xfffffffc00f08947 */ /* 0x002fea000383ffff */
[----:B------:R-:W-:Y:S05]  /*8f60*/  BRA `(.L_x_229) ;  /* 0xffffffe400f47947 */ /* 0x000fea000383ffff */
.L_x_157:
[----:B0-----:R0:W1:Y:S02]  /*8f70*/  SYNCS.PHASECHK.TRANS64.TRYWAIT P0, [R9+URZ], R4 ;  /* 0x00000004090075a7 */ /* 0x001064000800017f */
[----:B-1----:R-:W-:Y:S05]  /*8f80*/  @!P0 NANOSLEEP.SYNCS 0x989680 ;  /* 0x009896800000895d */ /* 0x002fea0003900000 */
[----:B------:R-:W1:Y:S02]  /*8f90*/  @!P0 SYNCS.PHASECHK.TRANS64 P0, [R9+URZ], R4 ;  /* 0x00000004090085a7 */ /* 0x000e64000800007f */
[----:B-1----:R-:W-:Y:S05]  /*8fa0*/  @!P0 BRA `(.L_x_157) ;  /* 0xfffffffc00f08947 */ /* 0x002fea000383ffff */
[----:B------:R-:W-:Y:S05]  /*8fb0*/  BRA `(.L_x_230) ;  /* 0xffffffe800047947 */ /* 0x000fea000383ffff */
.L_x_158:
[----:B0-----:R0:W1:Y:S02]  /*8fc0*/  SYNCS.PHASECHK.TRANS64.TRYWAIT P0, [R6+URZ], R5 ;  /* 0x00000005060075a7 */ /* 0x001064000800017f */
[----:B-1----:R-:W-:Y:S05]  /*8fd0*/  @!P0 NANOSLEEP.SYNCS 0x989680 ;  /* 0x009896800000895d */ /* 0x002fea0003900000 */
[----:B------:R-:W1:Y:S02]  /*8fe0*/  @!P0 SYNCS.PHASECHK.TRANS64 P0, [R6+URZ], R5 ;  /* 0x00000005060085a7 */ /* 0x000e64000800007f */
[----:B-1----:R-:W-:Y:S05]  /*8ff0*/  @!P0 BRA `(.L_x_158) ;  /* 0xfffffffc00f08947 */ /* 0x002fea000383ffff */
[----:B------:R-:W-:Y:S05]  /*9000*/  BRA `(.L_x_231) ;  /* 0xffffffe800147947 */ /* 0x000fea000383ffff */
.L_x_159:
[----:B0-----:R0:W1:Y:S02]  /*9010*/  SYNCS.PHASECHK.TRANS64.TRYWAIT P0, [R9+URZ], R4 ;  /* 0x00000004090075a7 */ /* 0x001064000800017f */
[----:B-1----:R-:W-:Y:S05]  /*9020*/  @!P0 NANOSLEEP.SYNCS 0x989680 ;  /* 0x009896800000895d */ /* 0x002fea0003900000 */
[----:B------:R-:W1:Y:S02]  /*9030*/  @!P0 SYNCS.PHASECHK.TRANS64 P0, [R9+URZ], R4 ;  /* 0x00000004090085a7 */ /* 0x000e64000800007f */
[----:B-1----:R-:W-:Y:S05]  /*9040*/  @!P0 BRA `(.L_x_159) ;  /* 0xfffffffc00f08947 */ /* 0x002fea000383ffff */
[----:B------:R-:W-:Y:S05]  /*9050*/  BRA `(.L_x_232) ;  /* 0xffffffe800247947 */ /* 0x000fea000383ffff */
.L_x_160:
[----:B0-----:R0:W1:Y:S02]  /*9060*/  SYNCS.PHASECHK.TRANS64.TRYWAIT P0, [R6+URZ], R5 ;  /* 0x00000005060075a7 */ /* 0x001064000800017f */
[----:B-1----:R-:W-:Y:S05]  /*9070*/  @!P0 NANOSLEEP.SYNCS 0x989680 ;  /* 0x009896800000895d */ /* 0x002fea0003900000 */
[----:B------:R-:W1:Y:S02]  /*9080*/  @!P0 SYNCS.PHASECHK.TRANS64 P0, [R6+URZ], R5 ;  /* 0x00000005060085a7 */ /* 0x000e64000800007f */
[----:B-1----:R-:W-:Y:S05]  /*9090*/  @!P0 BRA `(.L_x_160) ;  /* 0xfffffffc00f08947 */ /* 0x002fea000383ffff */
[----:B------:R-:W-:Y:S05]  /*90a0*/  BRA `(.L_x_233) ;  /* 0xffffffe800347947 */ /* 0x000fea000383ffff */
.L_x_161:
[----:B0-----:R0:W1:Y:S02]  /*90b0*/  SYNCS.PHASECHK.TRANS64.TRYWAIT P0, [R9+URZ], R4 ;  /* 0x00000004090075a7 */ /* 0x001064000800017f */
[----:B-1----:R-:W-:Y:S05]  /*90c0*/  @!P0 NANOSLEEP.SYNCS 0x989680 ;  /* 0x009896800000895d */ /* 0x002fea0003900000 */
[----:B------:R-:W1:Y:S02]  /*90d0*/  @!P0 SYNCS.PHASECHK.TRANS64 P0, [R9+URZ], R4 ;  /* 0x00000004090085a7 */ /* 0x000e64000800007f */
[----:B-1----:R-:W-:Y:S05]  /*90e0*/  @!P0 BRA `(.L_x_161) ;  /* 0xfffffffc00f08947 */ /* 0x002fea000383ffff */
[----:B------:R-:W-:Y:S05]  /*90f0*/  BRA `(.L_x_234) ;  /* 0xffffffe800447947 */ /* 0x000fea000383ffff */
.L_x_162:
[----:B-1----:R1:W2:Y:S02]  /*9100*/  SYNCS.PHASECHK.TRANS64.TRYWAIT P0, [R6+URZ], R5 ;  /* 0x00000005060075a7 */ /* 0x0022a4000800017f */
[----:B--2---:R-:W-:Y:S05]  /*9110*/  @!P0 NANOSLEEP.SYNCS 0x989680 ;  /* 0x009896800000895d */ /* 0x004fea0003900000 */
[----:B------:R-:W2:Y:S02]  /*9120*/  @!P0 SYNCS.PHASECHK.TRANS64 P0, [R6+URZ], R5 ;  /* 0x00000005060085a7 */ /* 0x000ea4000800007f */
[----:B--2---:R-:W-:Y:S05]  /*9130*/  @!P0 BRA `(.L_x_162) ;  /* 0xfffffffc00f08947 */ /* 0x004fea000383ffff */
[----:B------:R-:W-:Y:S05]  /*9140*/  BRA `(.L_x_235) ;  /* 0xffffffe8004c7947 */ /* 0x000fea000383ffff */
.L_x_236:
[----:B------:R-:W-:-:S00]  /*9150*/  BRA `(.L_x_236) ;  /* 0xfffffffc00fc7947 */ /* 0x000fc0000383ffff */
[----:B------:R-:W-:-:S00]  /*9160*/  NOP ;  /* 0x0000000000007918 */ /* 0x000fc00000000000 */
        /* <DEDUP_REMOVED lines=9> */
.L_x_237:


//--------------------- .nv.global.init           --------------------------
	.section	.nv.global.init,"aw",@progbits
.nv.global.init:
	.type		$str$22,@object
	.size		$str$22,($str$23 - $str$22)
$str$22:
        /*0000*/ 	.byte	0x6b, 0x5f, 0x74, 0x69, 0x6c, 0x65, 0x5f, 0x63, 0x6f, 0x75, 0x6e, 0x74, 0x20, 0x3e, 0x3d, 0x20
        /*0010*/ 	.byte	0x31, 0x00
	.type		$str$23,@object
	.size		$str$23,(__unnamed_1 - $str$23)
$str$23:
        /*0012*/ 	.byte	0x2f, 0x74, 0x6d, 0x70, 0x2f, 0x63, 0x75, 0x74, 0x6c, 0x61, 0x73, 0x73, 0x5f, 0x73, 0x77, 0x65
        /*0022*/ 	.byte	0x65, 0x70, 0x5f, 0x73, 0x72, 0x63, 0x2f, 0x69, 0x6e, 0x63, 0x6c, 0x75, 0x64, 0x65, 0x2f, 0x63
        /*0032*/ 	.byte	0x75, 0x74, 0x6c, 0x61, 0x73, 0x73, 0x2f, 0x67, 0x65, 0x6d, 0x6d, 0x2f, 0x63, 0x6f, 0x6c, 0x6c
        /*0042*/ 	.byte	0x65, 0x63, 0x74, 0x69, 0x76, 0x65, 0x2f, 0x73, 0x6d, 0x39, 0x30, 0x5f, 0x6d, 0x6d, 0x61, 0x5f
        /*0052*/ 	.byte	0x74, 0x6d, 0x61, 0x5f, 0x67, 0x6d, 0x6d, 0x61, 0x5f, 0x73, 0x73, 0x5f, 0x77, 0x61, 0x72, 0x70
        /*0062*/ 	.byte	0x73, 0x70, 0x65, 0x63, 0x69, 0x61, 0x6c, 0x69, 0x7a, 0x65, 0x64, 0x2e, 0x68, 0x70, 0x70, 0x00
	.type		__unnamed_1,@object
	.size		__unnamed_1,(.L_0 - __unnamed_1)
__unnamed_1:
        /*0072*/ 	.byte	0x76, 0x6f, 0x69, 0x64, 0x20, 0x63, 0x75, 0x74, 0x6c, 0x61, 0x73, 0x73, 0x3a, 0x3a, 0x67, 0x65
        /* <DEDUP_REMOVED lines=179> */
        /*0bb2*/ 	.byte	0x69, 0x74, 0x79, 0x5d, 0x00
.L_0:


//--------------------- .nv.shared._ZN7cutlass13device_kernelINS_4gemm6kernel13GemmUniversalIN4cute5tupleIJiiiiEEENS1_10collective13CollectiveMmaINS1_34MainloopSm90TmaGmmaWarpSpecializedILi64ENS5_IJNS4_1CILi1EEESB_SB_EEENS1_32KernelTmaWarpSpecializedPingpongEEENS5_IJNSA_ILi64EEENSA_ILi48EEENSA_ILi16EEEEEENS_6half_tENS5_IJlSB_lEEESJ_SK_NS4_8TiledMMAINS4_8MMA_AtomIJNS4_4SM904GMMA25MMA_64x16x16_F32F16F16_SSILNSO_5MajorE0ELSQ_0ELNSO_7ScaleInE1ELSR_1EEEEEENS4_6LayoutISC_NS5_IJNSA_ILi0EEESV_SV_EEEEENS5_IJNS4_10UnderscoreESY_SY_EEEEENS4_13SM90_TMA_LOADENS4_14ComposedLayoutINS4_7SwizzleILi1ELi4ELi3EEENS4_18smem_ptr_flag_bitsILi16EEENSU_INS5_IJNSA_ILi8EEESH_EEENS5_IJSH_SB_EEEEEEEvNS4_8identityES11_S1B_vS1C_EENS_8epilogue10collective6detail29Sm90TmaWarpSpecializedAdapterINS1F_15DefaultEpilogueISJ_SK_SK_NS1E_6thread17LinearCombinationISJ_Li1EffLNS1J_9ScaleType4KindE0ELNS_15FloatRoundStyleE2ESJ_EENS1_15EpilogueDefaultEEEEEvvEEEEvNT_6ParamsE --------------------------
	.section	.nv.shared._ZN7cutlass13device_kernelINS_4gemm6kernel13GemmUniversalIN4cute5tupleIJiiiiEEENS1_10collective13CollectiveMmaINS1_34MainloopSm90TmaGmmaWarpSpecializedILi64ENS5_IJNS4_1CILi1EEESB_SB_EEENS1_32KernelTmaWarpSpecializedPingpongEEENS5_IJNSA_ILi64EEENSA_ILi48EEENSA_ILi16EEEEEENS_6half_tENS5_IJlSB_lEEESJ_SK_NS4_8TiledMMAINS4_8MMA_AtomIJNS4_4SM904GMMA25MMA_64x16x16_F32F16F16_SSILNSO_5MajorE0ELSQ_0ELNSO_7ScaleInE1ELSR_1EEEEEENS4_6LayoutISC_NS5_IJNSA_ILi0EEESV_SV_EEEEENS5_IJNS4_10UnderscoreESY_SY_EEEEENS4_13SM90_TMA_LOADENS4_14ComposedLayoutINS4_7SwizzleILi1ELi4ELi3EEENS4_18smem_ptr_flag_bitsILi16EEENSU_INS5_IJNSA_ILi8EEESH_EEENS5_IJSH_SB_EEEEEEEvNS4_8identityES11_S1B_vS1C_EENS_8epilogue10collective6detail29Sm90TmaWarpSpecializedAdapterINS1F_15DefaultEpilogueISJ_SK_SK_NS1E_6thread17LinearCombinationISJ_Li1EffLNS1J_9ScaleType4KindE0ELNS_15FloatRoundStyleE2ESJ_EENS1_15EpilogueDefaultEEEEEvvEEEEvNT_6ParamsE,"aw",@nobits
	.sectionflags	@""
	.align	16
	.zero		1024


//--------------------- .nv.shared.reserved.0     --------------------------
	.section	.nv.shared.reserved.0,"aw",@nobits
	.weak		__nv_reservedSMEM_offset_0_alias
	.size		__nv_reservedSMEM_offset_0_alias, 0, 0
	.other		__nv_reservedSMEM_offset_0_alias,@"STO_CUDA_RESERVED_SHARED STV_DEFAULT"
__nv_reservedSMEM_offset_0_alias:
	.zero		0


//--------------------- .nv.global                --------------------------
	.section	.nv.global,"aw",@nobits
.nv.global:
	.type		_ZN39_INTERNAL_1ced6483_4_k_cu_17613335_71164cute1_E,@object
	.size		_ZN39_INTERNAL_1ced6483_4_k_cu_17613335_71164cute1_E,(_ZN39_INTERNAL_1ced6483_4_k_cu_17613335_71164cuda3std3__45__cpo6cbeginE - _ZN39_INTERNAL_1ced6483_4_k_cu_17613335_71164cute1_E)
_ZN39_INTERNAL_1ced6483_4_k_cu_17613335_71164cute1_E:
	.zero		1
	.type		_ZN39_INTERNAL_1ced6483_4_k_cu_17613335_71164cuda3std3__45__cpo6cbeginE,@object
	.size		_ZN39_INTERNAL_1ced6483_4_k_cu_17613335_71164cuda3std3__45__cpo6cbeginE,(_ZN39_INTERNAL_1ced6483_4_k_cu_17613335_71164cuda3std3__48in_placeE - _ZN39_INTERNAL_1ced6483_4_k_cu_17613335_71164cuda3std3__45__cpo6cbeginE)
_ZN39_INTERNAL_1ced6483_4_k_cu_17613335_71164cuda3std3__45__cpo6cbeginE:
	.zero		1
	.type		_ZN39_INTERNAL_1ced6483_4_k_cu_17613335_71164cuda3std3__48in_placeE,@object
	.size		_ZN39_INTERNAL_1ced6483_4_k_cu_17613335_71164cuda3std3__48in_placeE,(_ZN39_INTERNAL_1ced6483_4_k_cu_17613335_71164cuda3std6ranges3__45__cpo9iter_moveE - _ZN39_INTERNAL_1ced6483_4_k_cu_17613335_71164cuda3std3__48in_placeE)
_ZN39_INTERNAL_1ced6483_4_k_cu_17613335_71164cuda3std3__48in_placeE:
	.zero		1
	.type		_ZN39_INTERNAL_1ced6483_4_k_cu_17613335_71164cuda3std6ranges3__45__cpo9iter_moveE,@object
	.size		_ZN39_INTERNAL_1ced6483_4_k_cu_17613335_71164cuda3std6ranges3__45__cpo9iter_moveE,(_ZN39_INTERNAL_1ced6483_4_k_cu_17613335_71164cuda3std3__45__cpo5beginE - _ZN39_INTERNAL_1ced6483_4_k_cu_17613335_71164cuda3std6ranges3__45__cpo9iter_moveE)
_ZN39_INTERNAL_1ced6483_4_k_cu_17613335_71164cuda3std6ranges3__45__cpo9iter_moveE:
	.zero		1
	.type		_ZN39_INTERNAL_1ced6483_4_k_cu_17613335_71164cuda3std3__45__cpo5beginE,@object
	.size		_ZN39_INTERNAL_1ced6483_4_k_cu_17613335_71164cuda3std3__45__cpo5beginE,(_ZN39_INTERNAL_1ced6483_4_k_cu_17613335_71164cuda3std3__441_GLOBAL__N__1ced6483_4_k_cu_17613335_71166ignoreE - _ZN39_INTERNAL_1ced6483_4_k_cu_17613335_71164cuda3std3__45__cpo5beginE)
_ZN39_INTERNAL_1ced6483_4_k_cu_17613335_71164cuda3std3__45__cpo5beginE:
	.zero		1
	.type		_ZN39_INTERNAL_1ced6483_4_k_cu_17613335_71164cuda3std3__441_GLOBAL__N__1ced6483_4_k_cu_17613335_71166ignoreE,@object
	.size		_ZN39_INTERNAL_1ced6483_4_k_cu_17613335_71164cuda3std3__441_GLOBAL__N__1ced6483_4_k_cu_17613335_71166ignoreE,(_ZN39_INTERNAL_1ced6483_4_k_cu_17613335_71164cute7productE - _ZN39_INTERNAL_1ced6483_4_k_cu_17613335_71164cuda3std3__441_GLOBAL__N__1ced6483_4_k_cu_17613335_71166ignoreE)
_ZN39_INTERNAL_1ced6483_4_k_cu_17613335_71164cuda3std3__441_GLOBAL__N__1ced6483_4_k_cu_17613335_71166ignoreE:
	.zero		1
	.type		_ZN39_INTERNAL_1ced6483_4_k_cu_17613335_71164cute7productE,@object
	.size		_ZN39_INTERNAL_1ced6483_4_k_cu_17613335_71164cute7productE,(_ZN39_INTERNAL_1ced6483_4_k_cu_17613335_71164cuda3std3__45__cpo3endE - _ZN39_INTERNAL_1ced6483_4_k_cu_17613335_71164cute7productE)
_ZN39_INTERNAL_1ced6483_4_k_cu_17613335_71164cute7productE:
	.zero		1
	.type		_ZN39_INTERNAL_1ced6483_4_k_cu_17613335_71164cuda3std3__45__cpo3endE,@object
	.size		_ZN39_INTERNAL_1ced6483_4_k_cu_17613335_71164cuda3std3__45__cpo3endE,(_ZN39_INTERNAL_1ced6483_4_k_cu_17613335_71164cuda3std3__419piecewise_constructE - _ZN39_INTERNAL_1ced6483_4_k_cu_17613335_71164cuda3std3__45__cpo3endE)
_ZN39_INTERNAL_1ced6483_4_k_cu_17613335_71164cuda3std3__45__cpo3endE:
	.zero		1
	.type		_ZN39_INTERNAL_1ced6483_4_k_cu_17613335_71164cuda3std3__419piecewise_constructE,@object
	.size		_ZN39_INTERNAL_1ced6483_4_k_cu_17613335_71164cuda3std3__419piecewise_constructE,(_ZN39_INTERNAL_1ced6483_4_k_cu_17613335_71164cuda3std3__45__cpo4cendE - _ZN39_INTERNAL_1ced6483_4_k_cu_17613335_71164cuda3std3__419piecewise_constructE)
_ZN39_INTERNAL_1ced6483_4_k_cu_17613335_71164cuda3std3__419piecewise_constructE:
	.zero		1
	.type		_ZN39_INTERNAL_1ced6483_4_k_cu_17613335_71164cuda3std3__45__cpo4cendE,@object
	.size		_ZN39_INTERNAL_1ced6483_4_k_cu_17613335_71164cuda3std3__45__cpo4cendE,(_ZN39_INTERNAL_1ced6483_4_k_cu_17613335_71164cuda3std6ranges3__45__cpo4swapE - _ZN39_INTERNAL_1ced6483_4_k_cu_17613335_71164cuda3std3__45__cpo4cendE)
_ZN39_INTERNAL_1ced6483_4_k_cu_17613335_71164cuda3std3__45__cpo4cendE:
	.zero		1
	.type		_ZN39_INTERNAL_1ced6483_4_k_cu_17613335_71164cuda3std6ranges3__45__cpo4swapE,@object
	.size		_ZN39_INTERNAL_1ced6483_4_k_cu_17613335_71164cuda3std6ranges3__45__cpo4swapE,(.L_8 - _ZN39_INTERNAL_1ced6483_4_k_cu_17613335_71164cuda3std6ranges3__45__cpo4swapE)
_ZN39_INTERNAL_1ced6483_4_k_cu_17613335_71164cuda3std6ranges3__45__cpo4swapE:
	.zero		1
.L_8:


//--------------------- .nv.constant0._ZN7cutlass13device_kernelINS_4gemm6kernel13GemmUniversalIN4cute5tupleIJiiiiEEENS1_10collective13CollectiveMmaINS1_34MainloopSm90TmaGmmaWarpSpecializedILi64ENS5_IJNS4_1CILi1EEESB_SB_EEENS1_32KernelTmaWarpSpecializedPingpongEEENS5_IJNSA_ILi64EEENSA_ILi48EEENSA_ILi16EEEEEENS_6half_tENS5_IJlSB_lEEESJ_SK_NS4_8TiledMMAINS4_8MMA_AtomIJNS4_4SM904GMMA25MMA_64x16x16_F32F16F16_SSILNSO_5MajorE0ELSQ_0ELNSO_7ScaleInE1ELSR_1EEEEEENS4_6LayoutISC_NS5_IJNSA_ILi0EEESV_SV_EEEEENS5_IJNS4_10UnderscoreESY_SY_EEEEENS4_13SM90_TMA_LOADENS4_14ComposedLayoutINS4_7SwizzleILi1ELi4ELi3EEENS4_18smem_ptr_flag_bitsILi16EEENSU_INS5_IJNSA_ILi8EEESH_EEENS5_IJSH_SB_EEEEEEEvNS4_8identityES11_S1B_vS1C_EENS_8epilogue10collective6detail29Sm90TmaWarpSpecializedAdapterINS1F_15DefaultEpilogueISJ_SK_SK_NS1E_6thread17LinearCombinationISJ_Li1EffLNS1J_9ScaleType4KindE0ELNS_15FloatRoundStyleE2ESJ_EENS1_15EpilogueDefaultEEEEEvvEEEEvNT_6ParamsE --------------------------
	.section	.nv.constant0._ZN7cutlass13device_kernelINS_4gemm6kernel13GemmUniversalIN4cute5tupleIJiiiiEEENS1_10collective13CollectiveMmaINS1_34MainloopSm90TmaGmmaWarpSpecializedILi64ENS5_IJNS4_1CILi1EEESB_SB_EEENS1_32KernelTmaWarpSpecializedPingpongEEENS5_IJNSA_ILi64EEENSA_ILi48EEENSA_ILi16EEEEEENS_6half_tENS5_IJlSB_lEEESJ_SK_NS4_8TiledMMAINS4_8MMA_AtomIJNS4_4SM904GMMA25MMA_64x16x16_F32F16F16_SSILNSO_5MajorE0ELSQ_0ELNSO_7ScaleInE1ELSR_1EEEEEENS4_6LayoutISC_NS5_IJNSA_ILi0EEESV_SV_EEEEENS5_IJNS4_10UnderscoreESY_SY_EEEEENS4_13SM90_TMA_LOADENS4_14ComposedLayoutINS4_7SwizzleILi1ELi4ELi3EEENS4_18smem_ptr_flag_bitsILi16EEENSU_INS5_IJNSA_ILi8EEESH_EEENS5_IJSH_SB_EEEEEEEvNS4_8identityES11_S1B_vS1C_EENS_8epilogue10collective6detail29Sm90TmaWarpSpecializedAdapterINS1F_15DefaultEpilogueISJ_SK_SK_NS1E_6thread17LinearCombinationISJ_Li1EffLNS1J_9ScaleType4KindE0ELNS_15FloatRoundStyleE2ESJ_EENS1_15EpilogueDefaultEEEEEvvEEEEvNT_6ParamsE,"a",@progbits
	.sectionflags	@""
	.align	4
.nv.constant0._ZN7cutlass13device_kernelINS_4gemm6kernel13GemmUniversalIN4cute5tupleIJiiiiEEENS1_10collective13CollectiveMmaINS1_34MainloopSm90TmaGmmaWarpSpecializedILi64ENS5_IJNS4_1CILi1EEESB_SB_EEENS1_32KernelTmaWarpSpecializedPingpongEEENS5_IJNSA_ILi64EEENSA_ILi48EEENSA_ILi16EEEEEENS_6half_tENS5_IJlSB_lEEESJ_SK_NS4_8TiledMMAINS4_8MMA_AtomIJNS4_4SM904GMMA25MMA_64x16x16_F32F16F16_SSILNSO_5MajorE0ELSQ_0ELNSO_7ScaleInE1ELSR_1EEEEEENS4_6LayoutISC_NS5_IJNSA_ILi0EEESV_SV_EEEEENS5_IJNS4_10UnderscoreESY_SY_EEEEENS4_13SM90_TMA_LOADENS4_14ComposedLayoutINS4_7SwizzleILi1ELi4ELi3EEENS4_18smem_ptr_flag_bitsILi16EEENSU_INS5_IJNSA_ILi8EEESH_EEENS5_IJSH_SB_EEEEEEEvNS4_8identityES11_S1B_vS1C_EENS_8epilogue10collective6detail29Sm90TmaWarpSpecializedAdapterINS1F_15DefaultEpilogueISJ_SK_SK_NS1E_6thread17LinearCombinationISJ_Li1EffLNS1J_9ScaleType4KindE0ELNS_15FloatRoundStyleE2ESJ_EENS1_15EpilogueDefaultEEEEEvvEEEEvNT_6ParamsE:
	.zero		1664


//--------------------- SYMBOLS --------------------------

	.type		.nv.reservedSmem.offset0,@object
	.size		.nv.reservedSmem.offset0,0x4
	.type		__assertfail,@function
